//
// Generated by NVIDIA NVVM Compiler
//
// Compiler Build ID: CL-36424714
// Cuda compilation tools, release 13.0, V13.0.88
// Based on NVVM 20.0.0
//

.version 9.0
.target sm_100
.address_size 64

	// .globl	_Z12array_dividePffi
.extern .func __assertfail
(
	.param .b64 __assertfail_param_0,
	.param .b64 __assertfail_param_1,
	.param .b32 __assertfail_param_2,
	.param .b64 __assertfail_param_3,
	.param .b64 __assertfail_param_4
)
;
// _ZZ16matrix_transposeILi64ELi8EEvPKfPfiiE4tile has been demoted
.global .align 1 .b8 __unnamed_1[146] = {118, 111, 105, 100, 32, 109, 97, 116, 114, 105, 120, 95, 109, 117, 108, 116, 105, 112, 108, 121, 40, 99, 111, 110, 115, 116, 32, 102, 108, 111, 97, 116, 32, 42, 44, 32, 99, 111, 110, 115, 116, 32, 102, 108, 111, 97, 116, 32, 42, 44, 32, 102, 108, 111, 97, 116, 32, 42, 44, 32, 105, 110, 116, 44, 32, 105, 110, 116, 44, 32, 105, 110, 116, 41, 32, 91, 119, 105, 116, 104, 32, 105, 110, 116, 32, 66, 78, 32, 61, 32, 49, 50, 56, 59, 32, 105, 110, 116, 32, 66, 77, 32, 61, 32, 49, 50, 56, 59, 32, 105, 110, 116, 32, 66, 100, 32, 61, 32, 49, 54, 59, 32, 105, 110, 116, 32, 84, 78, 32, 61, 32, 56, 59, 32, 105, 110, 116, 32, 84, 77, 32, 61, 32, 56, 93};
// _ZZ15matrix_multiplyILi128ELi128ELi16ELi8ELi8EEvPKfS1_PfiiiE2As has been demoted
// _ZZ15matrix_multiplyILi128ELi128ELi16ELi8ELi8EEvPKfS1_PfiiiE2Bs has been demoted
.extern .shared .align 16 .b8 smem[];
.global .align 1 .b8 $str[26] = {110, 117, 109, 95, 116, 104, 114, 101, 97, 100, 115, 32, 61, 61, 32, 98, 108, 111, 99, 107, 68, 105, 109, 46, 120};
.global .align 1 .b8 $str$1[27] = {47, 116, 109, 112, 47, 115, 97, 115, 115, 95, 99, 117, 95, 48, 119, 110, 121, 122, 107, 97, 56, 47, 107, 46, 99, 117};

.visible .entry _Z12array_dividePffi(
	.param .u64 .ptr .align 1 _Z12array_dividePffi_param_0,
	.param .f32 _Z12array_dividePffi_param_1,
	.param .u32 _Z12array_dividePffi_param_2
)
{
	.reg .pred 	%p<2>;
	.reg .b32 	%r<6>;
	.reg .b32 	%f<4>;
	.reg .b64 	%rd<5>;

	ld.param.u64 	%rd1, [_Z12array_dividePffi_param_0];
	ld.param.f32 	%f1, [_Z12array_dividePffi_param_1];
	ld.param.u32 	%r2, [_Z12array_dividePffi_param_2];
	mov.u32 	%r3, %ctaid.x;
	mov.u32 	%r4, %ntid.x;
	mov.u32 	%r5, %tid.x;
	mad.lo.s32 	%r1, %r3, %r4, %r5;
	setp.ge.s32 	%p1, %r1, %r2;
	@%p1 bra 	$L__BB0_2;
	cvta.to.global.u64 	%rd2, %rd1;
	mul.wide.s32 	%rd3, %r1, 4;
	add.s64 	%rd4, %rd2, %rd3;
	ld.global.f32 	%f2, [%rd4];
	div.rn.f32 	%f3, %f2, %f1;
	st.global.f32 	[%rd4], %f3;
$L__BB0_2:
	ret;

}
	// .globl	_Z14matrix_softmaxPfii
.visible .entry _Z14matrix_softmaxPfii(
	.param .u64 .ptr .align 1 _Z14matrix_softmaxPfii_param_0,
	.param .u32 _Z14matrix_softmaxPfii_param_1,
	.param .u32 _Z14matrix_softmaxPfii_param_2
)
{
	.reg .pred 	%p<39>;
	.reg .b32 	%r<76>;
	.reg .b32 	%f<124>;
	.reg .b64 	%rd<7>;

	ld.param.u64 	%rd2, [_Z14matrix_softmaxPfii_param_0];
	ld.param.u32 	%r14, [_Z14matrix_softmaxPfii_param_1];
	ld.param.u32 	%r13, [_Z14matrix_softmaxPfii_param_2];
	cvta.to.global.u64 	%rd1, %rd2;
	mov.u32 	%r1, %ctaid.x;
	mov.u32 	%r75, %tid.x;
	setp.ge.s32 	%p1, %r1, %r14;
	@%p1 bra 	$L__BB1_29;
	setp.ge.s32 	%p2, %r75, %r13;
	mov.f32 	%f119, 0fFF800000;
	mov.f32 	%f118, 0f00000000;
	@%p2 bra 	$L__BB1_6;
	mul.lo.s32 	%r3, %r13, %r1;
	mov.f32 	%f118, 0f00000000;
	mov.f32 	%f119, 0fFF800000;
	mov.u32 	%r4, %ntid.x;
	mov.u32 	%r74, %r75;
$L__BB1_3:
	add.s32 	%r15, %r74, %r3;
	mul.wide.s32 	%rd3, %r15, 4;
	add.s64 	%rd4, %rd1, %rd3;
	ld.global.f32 	%f3, [%rd4];
	setp.leu.f32 	%p3, %f3, %f119;
	@%p3 bra 	$L__BB1_5;
	sub.f32 	%f24, %f119, %f3;
	fma.rn.f32 	%f25, %f24, 0f3BBB989D, 0f3F000000;
	cvt.sat.f32.f32 	%f26, %f25;
	mov.f32 	%f27, 0f4B400001;
	mov.f32 	%f28, 0f437C0000;
	fma.rm.f32 	%f29, %f26, %f28, %f27;
	add.f32 	%f30, %f29, 0fCB40007F;
	neg.f32 	%f31, %f30;
	fma.rn.f32 	%f32, %f24, 0f3FB8AA3B, %f31;
	fma.rn.f32 	%f33, %f24, 0f32A57060, %f32;
	mov.b32 	%r16, %f29;
	shl.b32 	%r17, %r16, 23;
	mov.b32 	%f34, %r17;
	ex2.approx.ftz.f32 	%f35, %f33;
	mul.f32 	%f36, %f35, %f34;
	mul.f32 	%f118, %f118, %f36;
	mov.f32 	%f119, %f3;
$L__BB1_5:
	sub.f32 	%f37, %f3, %f119;
	fma.rn.f32 	%f38, %f37, 0f3BBB989D, 0f3F000000;
	cvt.sat.f32.f32 	%f39, %f38;
	mov.f32 	%f40, 0f4B400001;
	mov.f32 	%f41, 0f437C0000;
	fma.rm.f32 	%f42, %f39, %f41, %f40;
	add.f32 	%f43, %f42, 0fCB40007F;
	neg.f32 	%f44, %f43;
	fma.rn.f32 	%f45, %f37, 0f3FB8AA3B, %f44;
	fma.rn.f32 	%f46, %f37, 0f32A57060, %f45;
	mov.b32 	%r18, %f42;
	shl.b32 	%r19, %r18, 23;
	mov.b32 	%f47, %r19;
	ex2.approx.ftz.f32 	%f48, %f46;
	fma.rn.f32 	%f118, %f48, %f47, %f118;
	add.s32 	%r74, %r74, %r4;
	setp.lt.s32 	%p4, %r74, %r13;
	@%p4 bra 	$L__BB1_3;
$L__BB1_6:
	bar.sync 	0;
	mov.b32 	%r20, %f119;
	shfl.sync.down.b32	%r21|%p5, %r20, 16, 31, -1;
	mov.b32 	%f49, %r21;
	max.f32 	%f50, %f119, %f49;
	mov.b32 	%r22, %f50;
	shfl.sync.down.b32	%r23|%p6, %r22, 8, 31, -1;
	mov.b32 	%f51, %r23;
	max.f32 	%f52, %f50, %f51;
	mov.b32 	%r24, %f52;
	shfl.sync.down.b32	%r25|%p7, %r24, 4, 31, -1;
	mov.b32 	%f53, %r25;
	max.f32 	%f54, %f52, %f53;
	mov.b32 	%r26, %f54;
	shfl.sync.down.b32	%r27|%p8, %r26, 2, 31, -1;
	mov.b32 	%f55, %r27;
	max.f32 	%f56, %f54, %f55;
	mov.b32 	%r28, %f56;
	shfl.sync.down.b32	%r29|%p9, %r28, 1, 31, -1;
	mov.b32 	%f57, %r29;
	max.f32 	%f10, %f56, %f57;
	mov.u32 	%r7, %ntid.x;
	setp.lt.u32 	%p10, %r7, 33;
	shr.u32 	%r30, %r75, 3;
	mov.u32 	%r31, smem;
	add.s32 	%r8, %r31, %r30;
	shl.b32 	%r32, %r75, 2;
	add.s32 	%r9, %r31, %r32;
	@%p10 bra 	$L__BB1_14;
	and.b32  	%r33, %r75, 31;
	setp.ne.s32 	%p12, %r33, 0;
	@%p12 bra 	$L__BB1_9;
	st.shared.f32 	[%r8], %f10;
$L__BB1_9:
	bar.sync 	0;
	setp.gt.u32 	%p13, %r75, 31;
	@%p13 bra 	$L__BB1_16;
	add.s32 	%r34, %r7, 31;
	shr.u32 	%r35, %r34, 5;
	setp.ge.u32 	%p14, %r75, %r35;
	mov.f32 	%f122, 0fFF800000;
	@%p14 bra 	$L__BB1_12;
	ld.shared.f32 	%f122, [%r9];
$L__BB1_12:
	mov.b32 	%r36, %f122;
	shfl.sync.down.b32	%r37|%p15, %r36, 16, 31, -1;
	mov.b32 	%f59, %r37;
	max.f32 	%f60, %f122, %f59;
	mov.b32 	%r38, %f60;
	shfl.sync.down.b32	%r39|%p16, %r38, 8, 31, -1;
	mov.b32 	%f61, %r39;
	max.f32 	%f62, %f60, %f61;
	mov.b32 	%r40, %f62;
	shfl.sync.down.b32	%r41|%p17, %r40, 4, 31, -1;
	mov.b32 	%f63, %r41;
	max.f32 	%f64, %f62, %f63;
	mov.b32 	%r42, %f64;
	shfl.sync.down.b32	%r43|%p18, %r42, 2, 31, -1;
	mov.b32 	%f65, %r43;
	max.f32 	%f66, %f64, %f65;
	mov.b32 	%r44, %f66;
	shfl.sync.down.b32	%r45|%p19, %r44, 1, 31, -1;
	mov.b32 	%f67, %r45;
	max.f32 	%f13, %f66, %f67;
	setp.ne.s32 	%p20, %r75, 0;
	@%p20 bra 	$L__BB1_16;
	st.shared.f32 	[smem], %f13;
	bra.uni 	$L__BB1_16;
$L__BB1_14:
	setp.ne.s32 	%p11, %r75, 0;
	@%p11 bra 	$L__BB1_16;
	st.shared.f32 	[smem], %f10;
$L__BB1_16:
	setp.lt.u32 	%p21, %r7, 33;
	bar.sync 	0;
	ld.shared.f32 	%f14, [smem];
	bar.sync 	0;
	sub.f32 	%f68, %f119, %f14;
	fma.rn.f32 	%f69, %f68, 0f3BBB989D, 0f3F000000;
	cvt.sat.f32.f32 	%f70, %f69;
	mov.f32 	%f71, 0f4B400001;
	mov.f32 	%f72, 0f437C0000;
	fma.rm.f32 	%f73, %f70, %f72, %f71;
	add.f32 	%f74, %f73, 0fCB40007F;
	neg.f32 	%f75, %f74;
	fma.rn.f32 	%f76, %f68, 0f3FB8AA3B, %f75;
	fma.rn.f32 	%f77, %f68, 0f32A57060, %f76;
	mov.b32 	%r46, %f73;
	shl.b32 	%r47, %r46, 23;
	mov.b32 	%f78, %r47;
	ex2.approx.ftz.f32 	%f79, %f77;
	mul.f32 	%f80, %f79, %f78;
	mul.f32 	%f81, %f118, %f80;
	mov.b32 	%r48, %f81;
	shfl.sync.down.b32	%r49|%p22, %r48, 16, 31, -1;
	mov.b32 	%f82, %r49;
	add.f32 	%f83, %f81, %f82;
	mov.b32 	%r50, %f83;
	shfl.sync.down.b32	%r51|%p23, %r50, 8, 31, -1;
	mov.b32 	%f84, %r51;
	add.f32 	%f85, %f83, %f84;
	mov.b32 	%r52, %f85;
	shfl.sync.down.b32	%r53|%p24, %r52, 4, 31, -1;
	mov.b32 	%f86, %r53;
	add.f32 	%f87, %f85, %f86;
	mov.b32 	%r54, %f87;
	shfl.sync.down.b32	%r55|%p25, %r54, 2, 31, -1;
	mov.b32 	%f88, %r55;
	add.f32 	%f89, %f87, %f88;
	mov.b32 	%r56, %f89;
	shfl.sync.down.b32	%r57|%p26, %r56, 1, 31, -1;
	mov.b32 	%f90, %r57;
	add.f32 	%f15, %f89, %f90;
	@%p21 bra 	$L__BB1_24;
	and.b32  	%r58, %r75, 31;
	setp.ne.s32 	%p28, %r58, 0;
	@%p28 bra 	$L__BB1_19;
	st.shared.f32 	[%r8], %f15;
$L__BB1_19:
	bar.sync 	0;
	setp.gt.u32 	%p29, %r75, 31;
	@%p29 bra 	$L__BB1_26;
	add.s32 	%r59, %r7, 31;
	shr.u32 	%r60, %r59, 5;
	setp.ge.u32 	%p30, %r75, %r60;
	mov.f32 	%f123, 0f00000000;
	@%p30 bra 	$L__BB1_22;
	ld.shared.f32 	%f123, [%r9];
$L__BB1_22:
	mov.b32 	%r61, %f123;
	shfl.sync.down.b32	%r62|%p31, %r61, 16, 31, -1;
	mov.b32 	%f92, %r62;
	add.f32 	%f93, %f123, %f92;
	mov.b32 	%r63, %f93;
	shfl.sync.down.b32	%r64|%p32, %r63, 8, 31, -1;
	mov.b32 	%f94, %r64;
	add.f32 	%f95, %f93, %f94;
	mov.b32 	%r65, %f95;
	shfl.sync.down.b32	%r66|%p33, %r65, 4, 31, -1;
	mov.b32 	%f96, %r66;
	add.f32 	%f97, %f95, %f96;
	mov.b32 	%r67, %f97;
	shfl.sync.down.b32	%r68|%p34, %r67, 2, 31, -1;
	mov.b32 	%f98, %r68;
	add.f32 	%f99, %f97, %f98;
	mov.b32 	%r69, %f99;
	shfl.sync.down.b32	%r70|%p35, %r69, 1, 31, -1;
	mov.b32 	%f100, %r70;
	add.f32 	%f18, %f99, %f100;
	setp.ne.s32 	%p36, %r75, 0;
	@%p36 bra 	$L__BB1_26;
	st.shared.f32 	[smem], %f18;
	bra.uni 	$L__BB1_26;
$L__BB1_24:
	setp.ne.s32 	%p27, %r75, 0;
	@%p27 bra 	$L__BB1_26;
	st.shared.f32 	[smem], %f15;
$L__BB1_26:
	setp.ge.s32 	%p37, %r75, %r13;
	bar.sync 	0;
	ld.shared.f32 	%f19, [smem];
	bar.sync 	0;
	@%p37 bra 	$L__BB1_29;
	mul.lo.s32 	%r10, %r13, %r1;
$L__BB1_28:
	add.s32 	%r71, %r75, %r10;
	mul.wide.s32 	%rd5, %r71, 4;
	add.s64 	%rd6, %rd1, %rd5;
	ld.global.f32 	%f101, [%rd6];
	sub.f32 	%f102, %f101, %f14;
	fma.rn.f32 	%f103, %f102, 0f3BBB989D, 0f3F000000;
	cvt.sat.f32.f32 	%f104, %f103;
	mov.f32 	%f105, 0f4B400001;
	mov.f32 	%f106, 0f437C0000;
	fma.rm.f32 	%f107, %f104, %f106, %f105;
	add.f32 	%f108, %f107, 0fCB40007F;
	neg.f32 	%f109, %f108;
	fma.rn.f32 	%f110, %f102, 0f3FB8AA3B, %f109;
	fma.rn.f32 	%f111, %f102, 0f32A57060, %f110;
	mov.b32 	%r72, %f107;
	shl.b32 	%r73, %r72, 23;
	mov.b32 	%f112, %r73;
	ex2.approx.ftz.f32 	%f113, %f111;
	mul.f32 	%f114, %f113, %f112;
	div.rn.f32 	%f115, %f114, %f19;
	st.global.f32 	[%rd6], %f115;
	add.s32 	%r75, %r75, %r7;
	setp.lt.s32 	%p38, %r75, %r13;
	@%p38 bra 	$L__BB1_28;
$L__BB1_29:
	ret;

}
	// .globl	_Z16matrix_transposeILi64ELi8EEvPKfPfii
.visible .entry _Z16matrix_transposeILi64ELi8EEvPKfPfii(
	.param .u64 .ptr .align 1 _Z16matrix_transposeILi64ELi8EEvPKfPfii_param_0,
	.param .u64 .ptr .align 1 _Z16matrix_transposeILi64ELi8EEvPKfPfii_param_1,
	.param .u32 _Z16matrix_transposeILi64ELi8EEvPKfPfii_param_2,
	.param .u32 _Z16matrix_transposeILi64ELi8EEvPKfPfii_param_3
)
{
	.reg .pred 	%p<49>;
	.reg .b32 	%r<52>;
	.reg .b32 	%f<17>;
	.reg .b64 	%rd<37>;
	// demoted variable
	.shared .align 4 .b8 _ZZ16matrix_transposeILi64ELi8EEvPKfPfiiE4tile[16640];
	ld.param.u64 	%rd3, [_Z16matrix_transposeILi64ELi8EEvPKfPfii_param_0];
	ld.param.u64 	%rd4, [_Z16matrix_transposeILi64ELi8EEvPKfPfii_param_1];
	ld.param.u32 	%r26, [_Z16matrix_transposeILi64ELi8EEvPKfPfii_param_2];
	ld.param.u32 	%r27, [_Z16matrix_transposeILi64ELi8EEvPKfPfii_param_3];
	cvta.to.global.u64 	%rd1, %rd3;
	cvta.to.global.u64 	%rd2, %rd4;
	mov.u32 	%r28, %ctaid.y;
	shl.b32 	%r1, %r28, 6;
	mov.u32 	%r2, %tid.y;
	add.s32 	%r3, %r1, %r2;
	mov.u32 	%r29, %ctaid.x;
	shl.b32 	%r4, %r29, 6;
	mov.u32 	%r5, %tid.x;
	add.s32 	%r6, %r4, %r5;
	setp.ge.s32 	%p1, %r6, %r27;
	shl.b32 	%r30, %r5, 2;
	mov.u32 	%r31, _ZZ16matrix_transposeILi64ELi8EEvPKfPfiiE4tile;
	add.s32 	%r7, %r31, %r30;
	setp.ge.s32 	%p2, %r3, %r26;
	mad.lo.s32 	%r8, %r2, 260, %r7;
	or.pred  	%p3, %p1, %p2;
	@%p3 bra 	$L__BB2_2;
	mad.lo.s32 	%r32, %r3, %r27, %r6;
	mul.wide.s32 	%rd5, %r32, 4;
	add.s64 	%rd6, %rd1, %rd5;
	ld.global.f32 	%f1, [%rd6];
	st.shared.f32 	[%r8], %f1;
$L__BB2_2:
	setp.ge.s32 	%p4, %r6, %r27;
	add.s32 	%r9, %r3, 8;
	setp.ge.s32 	%p5, %r9, %r26;
	or.pred  	%p6, %p4, %p5;
	@%p6 bra 	$L__BB2_4;
	mad.lo.s32 	%r33, %r9, %r27, %r6;
	mul.wide.s32 	%rd7, %r33, 4;
	add.s64 	%rd8, %rd1, %rd7;
	ld.global.f32 	%f2, [%rd8];
	st.shared.f32 	[%r8+2080], %f2;
$L__BB2_4:
	setp.ge.s32 	%p7, %r6, %r27;
	add.s32 	%r10, %r3, 16;
	setp.ge.s32 	%p8, %r10, %r26;
	or.pred  	%p9, %p7, %p8;
	@%p9 bra 	$L__BB2_6;
	mad.lo.s32 	%r34, %r10, %r27, %r6;
	mul.wide.s32 	%rd9, %r34, 4;
	add.s64 	%rd10, %rd1, %rd9;
	ld.global.f32 	%f3, [%rd10];
	st.shared.f32 	[%r8+4160], %f3;
$L__BB2_6:
	setp.ge.s32 	%p10, %r6, %r27;
	add.s32 	%r11, %r3, 24;
	setp.ge.s32 	%p11, %r11, %r26;
	or.pred  	%p12, %p10, %p11;
	@%p12 bra 	$L__BB2_8;
	mad.lo.s32 	%r35, %r11, %r27, %r6;
	mul.wide.s32 	%rd11, %r35, 4;
	add.s64 	%rd12, %rd1, %rd11;
	ld.global.f32 	%f4, [%rd12];
	st.shared.f32 	[%r8+6240], %f4;
$L__BB2_8:
	setp.ge.s32 	%p13, %r6, %r27;
	add.s32 	%r12, %r3, 32;
	setp.ge.s32 	%p14, %r12, %r26;
	or.pred  	%p15, %p13, %p14;
	@%p15 bra 	$L__BB2_10;
	mad.lo.s32 	%r36, %r12, %r27, %r6;
	mul.wide.s32 	%rd13, %r36, 4;
	add.s64 	%rd14, %rd1, %rd13;
	ld.global.f32 	%f5, [%rd14];
	st.shared.f32 	[%r8+8320], %f5;
$L__BB2_10:
	setp.ge.s32 	%p16, %r6, %r27;
	add.s32 	%r13, %r3, 40;
	setp.ge.s32 	%p17, %r13, %r26;
	or.pred  	%p18, %p16, %p17;
	@%p18 bra 	$L__BB2_12;
	mad.lo.s32 	%r37, %r13, %r27, %r6;
	mul.wide.s32 	%rd15, %r37, 4;
	add.s64 	%rd16, %rd1, %rd15;
	ld.global.f32 	%f6, [%rd16];
	st.shared.f32 	[%r8+10400], %f6;
$L__BB2_12:
	setp.ge.s32 	%p19, %r6, %r27;
	add.s32 	%r14, %r3, 48;
	setp.ge.s32 	%p20, %r14, %r26;
	or.pred  	%p21, %p19, %p20;
	@%p21 bra 	$L__BB2_14;
	mad.lo.s32 	%r38, %r14, %r27, %r6;
	mul.wide.s32 	%rd17, %r38, 4;
	add.s64 	%rd18, %rd1, %rd17;
	ld.global.f32 	%f7, [%rd18];
	st.shared.f32 	[%r8+12480], %f7;
$L__BB2_14:
	setp.ge.s32 	%p22, %r6, %r27;
	add.s32 	%r15, %r3, 56;
	setp.ge.s32 	%p23, %r15, %r26;
	or.pred  	%p24, %p22, %p23;
	@%p24 bra 	$L__BB2_16;
	mad.lo.s32 	%r39, %r15, %r27, %r6;
	mul.wide.s32 	%rd19, %r39, 4;
	add.s64 	%rd20, %rd1, %rd19;
	ld.global.f32 	%f8, [%rd20];
	st.shared.f32 	[%r8+14560], %f8;
$L__BB2_16:
	bar.sync 	0;
	add.s32 	%r16, %r4, %r2;
	add.s32 	%r40, %r1, %r5;
	setp.ge.s32 	%p25, %r40, %r26;
	shl.b32 	%r41, %r5, 8;
	add.s32 	%r42, %r7, %r41;
	setp.ge.s32 	%p26, %r16, %r27;
	shl.b32 	%r43, %r2, 2;
	add.s32 	%r18, %r42, %r43;
	or.pred  	%p27, %p26, %p25;
	@%p27 bra 	$L__BB2_18;
	ld.shared.f32 	%f9, [%r18];
	mad.lo.s32 	%r44, %r16, %r26, %r40;
	mul.wide.s32 	%rd21, %r44, 4;
	add.s64 	%rd22, %rd2, %rd21;
	st.global.f32 	[%rd22], %f9;
$L__BB2_18:
	setp.ge.s32 	%p28, %r40, %r26;
	add.s32 	%r19, %r16, 8;
	setp.ge.s32 	%p29, %r19, %r27;
	or.pred  	%p30, %p29, %p28;
	@%p30 bra 	$L__BB2_20;
	ld.shared.f32 	%f10, [%r18+32];
	mad.lo.s32 	%r45, %r19, %r26, %r40;
	mul.wide.s32 	%rd23, %r45, 4;
	add.s64 	%rd24, %rd2, %rd23;
	st.global.f32 	[%rd24], %f10;
$L__BB2_20:
	setp.ge.s32 	%p31, %r40, %r26;
	add.s32 	%r20, %r16, 16;
	setp.ge.s32 	%p32, %r20, %r27;
	or.pred  	%p33, %p32, %p31;
	@%p33 bra 	$L__BB2_22;
	ld.shared.f32 	%f11, [%r18+64];
	mad.lo.s32 	%r46, %r20, %r26, %r40;
	mul.wide.s32 	%rd25, %r46, 4;
	add.s64 	%rd26, %rd2, %rd25;
	st.global.f32 	[%rd26], %f11;
$L__BB2_22:
	setp.ge.s32 	%p34, %r40, %r26;
	add.s32 	%r21, %r16, 24;
	setp.ge.s32 	%p35, %r21, %r27;
	or.pred  	%p36, %p35, %p34;
	@%p36 bra 	$L__BB2_24;
	ld.shared.f32 	%f12, [%r18+96];
	mad.lo.s32 	%r47, %r21, %r26, %r40;
	mul.wide.s32 	%rd27, %r47, 4;
	add.s64 	%rd28, %rd2, %rd27;
	st.global.f32 	[%rd28], %f12;
$L__BB2_24:
	setp.ge.s32 	%p37, %r40, %r26;
	add.s32 	%r22, %r16, 32;
	setp.ge.s32 	%p38, %r22, %r27;
	or.pred  	%p39, %p38, %p37;
	@%p39 bra 	$L__BB2_26;
	ld.shared.f32 	%f13, [%r18+128];
	mad.lo.s32 	%r48, %r22, %r26, %r40;
	mul.wide.s32 	%rd29, %r48, 4;
	add.s64 	%rd30, %rd2, %rd29;
	st.global.f32 	[%rd30], %f13;
$L__BB2_26:
	setp.ge.s32 	%p40, %r40, %r26;
	add.s32 	%r23, %r16, 40;
	setp.ge.s32 	%p41, %r23, %r27;
	or.pred  	%p42, %p41, %p40;
	@%p42 bra 	$L__BB2_28;
	ld.shared.f32 	%f14, [%r18+160];
	mad.lo.s32 	%r49, %r23, %r26, %r40;
	mul.wide.s32 	%rd31, %r49, 4;
	add.s64 	%rd32, %rd2, %rd31;
	st.global.f32 	[%rd32], %f14;
$L__BB2_28:
	setp.ge.s32 	%p43, %r40, %r26;
	add.s32 	%r24, %r16, 48;
	setp.ge.s32 	%p44, %r24, %r27;
	or.pred  	%p45, %p44, %p43;
	@%p45 bra 	$L__BB2_30;
	ld.shared.f32 	%f15, [%r18+192];
	mad.lo.s32 	%r50, %r24, %r26, %r40;
	mul.wide.s32 	%rd33, %r50, 4;
	add.s64 	%rd34, %rd2, %rd33;
	st.global.f32 	[%rd34], %f15;
$L__BB2_30:
	setp.ge.s32 	%p46, %r40, %r26;
	add.s32 	%r25, %r16, 56;
	setp.ge.s32 	%p47, %r25, %r27;
	or.pred  	%p48, %p47, %p46;
	@%p48 bra 	$L__BB2_32;
	ld.shared.f32 	%f16, [%r18+224];
	mad.lo.s32 	%r51, %r25, %r26, %r40;
	mul.wide.s32 	%rd35, %r51, 4;
	add.s64 	%rd36, %rd2, %rd35;
	st.global.f32 	[%rd36], %f16;
$L__BB2_32:
	ret;

}
	// .globl	_Z15matrix_multiplyILi128ELi128ELi16ELi8ELi8EEvPKfS1_Pfiii
.visible .entry _Z15matrix_multiplyILi128ELi128ELi16ELi8ELi8EEvPKfS1_Pfiii(
	.param .u64 .ptr .align 1 _Z15matrix_multiplyILi128ELi128ELi16ELi8ELi8EEvPKfS1_Pfiii_param_0,
	.param .u64 .ptr .align 1 _Z15matrix_multiplyILi128ELi128ELi16ELi8ELi8EEvPKfS1_Pfiii_param_1,
	.param .u64 .ptr .align 1 _Z15matrix_multiplyILi128ELi128ELi16ELi8ELi8EEvPKfS1_Pfiii_param_2,
	.param .u32 _Z15matrix_multiplyILi128ELi128ELi16ELi8ELi8EEvPKfS1_Pfiii_param_3,
	.param .u32 _Z15matrix_multiplyILi128ELi128ELi16ELi8ELi8EEvPKfS1_Pfiii_param_4,
	.param .u32 _Z15matrix_multiplyILi128ELi128ELi16ELi8ELi8EEvPKfS1_Pfiii_param_5
)
{
	.reg .pred 	%p<5>;
	.reg .b32 	%r<75>;
	.reg .b32 	%f<483>;
	.reg .b64 	%rd<90>;
	// demoted variable
	.shared .align 4 .b8 _ZZ15matrix_multiplyILi128ELi128ELi16ELi8ELi8EEvPKfS1_PfiiiE2As[8192];
	// demoted variable
	.shared .align 4 .b8 _ZZ15matrix_multiplyILi128ELi128ELi16ELi8ELi8EEvPKfS1_PfiiiE2Bs[8192];
	ld.param.u64 	%rd7, [_Z15matrix_multiplyILi128ELi128ELi16ELi8ELi8EEvPKfS1_Pfiii_param_0];
	ld.param.u64 	%rd8, [_Z15matrix_multiplyILi128ELi128ELi16ELi8ELi8EEvPKfS1_Pfiii_param_1];
	ld.param.u32 	%r32, [_Z15matrix_multiplyILi128ELi128ELi16ELi8ELi8EEvPKfS1_Pfiii_param_4];
	ld.param.u32 	%r33, [_Z15matrix_multiplyILi128ELi128ELi16ELi8ELi8EEvPKfS1_Pfiii_param_5];
	mov.u32 	%r34, %ntid.x;
	setp.eq.s32 	%p1, %r34, 256;
	@%p1 bra 	$L__BB3_2;
	mov.u64 	%rd10, $str;
	cvta.global.u64 	%rd11, %rd10;
	mov.u64 	%rd12, $str$1;
	cvta.global.u64 	%rd13, %rd12;
	mov.u64 	%rd14, __unnamed_1;
	cvta.global.u64 	%rd15, %rd14;
	{ // callseq 0, 0
	.param .b64 param0;
	st.param.b64 	[param0], %rd11;
	.param .b64 param1;
	st.param.b64 	[param1], %rd13;
	.param .b32 param2;
	st.param.b32 	[param2], 81;
	.param .b64 param3;
	st.param.b64 	[param3], %rd15;
	.param .b64 param4;
	st.param.b64 	[param4], 1;
	call.uni 
	__assertfail, 
	(
	param0, 
	param1, 
	param2, 
	param3, 
	param4
	);
	} // callseq 0
$L__BB3_2:
	mov.u32 	%r1, %tid.x;
	shr.u32 	%r2, %r1, 4;
	and.b32  	%r3, %r1, 15;
	mov.u32 	%r35, %ctaid.y;
	shl.b32 	%r36, %r35, 7;
	mul.lo.s32 	%r37, %r33, %r36;
	cvta.to.global.u64 	%rd16, %rd7;
	mul.wide.s32 	%rd17, %r37, 4;
	add.s64 	%rd88, %rd16, %rd17;
	mov.u32 	%r38, %ctaid.x;
	shl.b32 	%r39, %r38, 7;
	cvta.to.global.u64 	%rd18, %rd8;
	mul.wide.u32 	%rd19, %r39, 4;
	add.s64 	%rd89, %rd18, %rd19;
	mad.lo.s32 	%r4, %r32, %r36, %r39;
	setp.lt.s32 	%p2, %r33, 1;
	mov.f32 	%f419, 0f00000000;
	mov.f32 	%f420, %f419;
	mov.f32 	%f421, %f419;
	mov.f32 	%f422, %f419;
	mov.f32 	%f423, %f419;
	mov.f32 	%f424, %f419;
	mov.f32 	%f425, %f419;
	mov.f32 	%f426, %f419;
	mov.f32 	%f427, %f419;
	mov.f32 	%f428, %f419;
	mov.f32 	%f429, %f419;
	mov.f32 	%f430, %f419;
	mov.f32 	%f431, %f419;
	mov.f32 	%f432, %f419;
	mov.f32 	%f433, %f419;
	mov.f32 	%f434, %f419;
	mov.f32 	%f435, %f419;
	mov.f32 	%f436, %f419;
	mov.f32 	%f437, %f419;
	mov.f32 	%f438, %f419;
	mov.f32 	%f439, %f419;
	mov.f32 	%f440, %f419;
	mov.f32 	%f441, %f419;
	mov.f32 	%f442, %f419;
	mov.f32 	%f443, %f419;
	mov.f32 	%f444, %f419;
	mov.f32 	%f445, %f419;
	mov.f32 	%f446, %f419;
	mov.f32 	%f447, %f419;
	mov.f32 	%f448, %f419;
	mov.f32 	%f449, %f419;
	mov.f32 	%f450, %f419;
	mov.f32 	%f451, %f419;
	mov.f32 	%f452, %f419;
	mov.f32 	%f453, %f419;
	mov.f32 	%f454, %f419;
	mov.f32 	%f455, %f419;
	mov.f32 	%f456, %f419;
	mov.f32 	%f457, %f419;
	mov.f32 	%f458, %f419;
	mov.f32 	%f459, %f419;
	mov.f32 	%f460, %f419;
	mov.f32 	%f461, %f419;
	mov.f32 	%f462, %f419;
	mov.f32 	%f463, %f419;
	mov.f32 	%f464, %f419;
	mov.f32 	%f465, %f419;
	mov.f32 	%f466, %f419;
	mov.f32 	%f467, %f419;
	mov.f32 	%f468, %f419;
	mov.f32 	%f469, %f419;
	mov.f32 	%f470, %f419;
	mov.f32 	%f471, %f419;
	mov.f32 	%f472, %f419;
	mov.f32 	%f473, %f419;
	mov.f32 	%f474, %f419;
	mov.f32 	%f475, %f419;
	mov.f32 	%f476, %f419;
	mov.f32 	%f477, %f419;
	mov.f32 	%f478, %f419;
	mov.f32 	%f479, %f419;
	mov.f32 	%f480, %f419;
	mov.f32 	%f481, %f419;
	mov.f32 	%f482, %f419;
	@%p2 bra 	$L__BB3_7;
	and.b32  	%r41, %r1, 127;
	shr.u32 	%r42, %r1, 7;
	shl.b32 	%r5, %r32, 4;
	mad.lo.s32 	%r6, %r2, %r33, %r3;
	and.b32  	%r43, %r1, 1008;
	or.b32  	%r44, %r43, %r3;
	shl.b32 	%r45, %r44, 2;
	mov.u32 	%r46, _ZZ15matrix_multiplyILi128ELi128ELi16ELi8ELi8EEvPKfS1_PfiiiE2As;
	add.s32 	%r7, %r46, %r45;
	shl.b32 	%r47, %r33, 4;
	add.s32 	%r8, %r6, %r47;
	shl.b32 	%r48, %r33, 5;
	add.s32 	%r9, %r6, %r48;
	add.s32 	%r10, %r9, %r47;
	shl.b32 	%r49, %r33, 6;
	add.s32 	%r11, %r6, %r49;
	add.s32 	%r12, %r11, %r47;
	add.s32 	%r13, %r11, %r48;
	add.s32 	%r14, %r13, %r47;
	mad.lo.s32 	%r15, %r42, %r32, %r41;
	shl.b32 	%r50, %r1, 2;
	mov.u32 	%r51, _ZZ15matrix_multiplyILi128ELi128ELi16ELi8ELi8EEvPKfS1_PfiiiE2Bs;
	add.s32 	%r16, %r51, %r50;
	shl.b32 	%r52, %r32, 1;
	add.s32 	%r17, %r15, %r52;
	shl.b32 	%r53, %r32, 2;
	add.s32 	%r18, %r15, %r53;
	add.s32 	%r19, %r18, %r52;
	shl.b32 	%r54, %r32, 3;
	add.s32 	%r20, %r15, %r54;
	add.s32 	%r21, %r20, %r52;
	add.s32 	%r22, %r20, %r53;
	add.s32 	%r23, %r22, %r52;
	shl.b32 	%r55, %r2, 9;
	add.s32 	%r24, %r46, %r55;
	mov.b32 	%r72, 0;
	mov.f32 	%f419, 0f00000000;
	mul.wide.u32 	%rd20, %r6, 4;
	mul.wide.u32 	%rd22, %r8, 4;
	mul.wide.u32 	%rd24, %r9, 4;
	mul.wide.u32 	%rd26, %r10, 4;
$L__BB3_4:
	shl.b32 	%r57, %r3, 5;
	mov.u32 	%r58, _ZZ15matrix_multiplyILi128ELi128ELi16ELi8ELi8EEvPKfS1_PfiiiE2Bs;
	add.s32 	%r59, %r57, %r58;
	add.s32 	%r73, %r59, 16;
	add.s64 	%rd21, %rd88, %rd20;
	ld.global.f32 	%f259, [%rd21];
	st.shared.f32 	[%r7], %f259;
	add.s64 	%rd23, %rd88, %rd22;
	ld.global.f32 	%f260, [%rd23];
	st.shared.f32 	[%r7+1024], %f260;
	add.s64 	%rd25, %rd88, %rd24;
	ld.global.f32 	%f261, [%rd25];
	st.shared.f32 	[%r7+2048], %f261;
	add.s64 	%rd27, %rd88, %rd26;
	ld.global.f32 	%f262, [%rd27];
	st.shared.f32 	[%r7+3072], %f262;
	mul.wide.u32 	%rd28, %r11, 4;
	add.s64 	%rd29, %rd88, %rd28;
	ld.global.f32 	%f263, [%rd29];
	st.shared.f32 	[%r7+4096], %f263;
	mul.wide.u32 	%rd30, %r12, 4;
	add.s64 	%rd31, %rd88, %rd30;
	ld.global.f32 	%f264, [%rd31];
	st.shared.f32 	[%r7+5120], %f264;
	mul.wide.u32 	%rd32, %r13, 4;
	add.s64 	%rd33, %rd88, %rd32;
	ld.global.f32 	%f265, [%rd33];
	st.shared.f32 	[%r7+6144], %f265;
	mul.wide.u32 	%rd34, %r14, 4;
	add.s64 	%rd35, %rd88, %rd34;
	ld.global.f32 	%f266, [%rd35];
	st.shared.f32 	[%r7+7168], %f266;
	mul.wide.s32 	%rd36, %r15, 4;
	add.s64 	%rd37, %rd89, %rd36;
	ld.global.f32 	%f267, [%rd37];
	st.shared.f32 	[%r16], %f267;
	mul.wide.s32 	%rd38, %r17, 4;
	add.s64 	%rd39, %rd89, %rd38;
	ld.global.f32 	%f268, [%rd39];
	st.shared.f32 	[%r16+1024], %f268;
	mul.wide.s32 	%rd40, %r18, 4;
	add.s64 	%rd41, %rd89, %rd40;
	ld.global.f32 	%f269, [%rd41];
	st.shared.f32 	[%r16+2048], %f269;
	mul.wide.s32 	%rd42, %r19, 4;
	add.s64 	%rd43, %rd89, %rd42;
	ld.global.f32 	%f270, [%rd43];
	st.shared.f32 	[%r16+3072], %f270;
	mul.wide.s32 	%rd44, %r20, 4;
	add.s64 	%rd45, %rd89, %rd44;
	ld.global.f32 	%f271, [%rd45];
	st.shared.f32 	[%r16+4096], %f271;
	mul.wide.s32 	%rd46, %r21, 4;
	add.s64 	%rd47, %rd89, %rd46;
	ld.global.f32 	%f272, [%rd47];
	st.shared.f32 	[%r16+5120], %f272;
	mul.wide.s32 	%rd48, %r22, 4;
	add.s64 	%rd49, %rd89, %rd48;
	ld.global.f32 	%f273, [%rd49];
	st.shared.f32 	[%r16+6144], %f273;
	mul.wide.s32 	%rd50, %r23, 4;
	add.s64 	%rd51, %rd89, %rd50;
	ld.global.f32 	%f274, [%rd51];
	st.shared.f32 	[%r16+7168], %f274;
	bar.sync 	0;
	mov.b32 	%r74, 256;
$L__BB3_5:
	add.s32 	%r60, %r24, %r74;
	ld.shared.f32 	%f275, [%r60+-256];
	ld.shared.f32 	%f276, [%r60+-192];
	ld.shared.f32 	%f277, [%r60+-128];
	ld.shared.f32 	%f278, [%r60+-64];
	ld.shared.f32 	%f279, [%r60];
	ld.shared.f32 	%f280, [%r60+64];
	ld.shared.f32 	%f281, [%r60+128];
	ld.shared.f32 	%f282, [%r60+192];
	ld.shared.f32 	%f283, [%r73+-16];
	ld.shared.f32 	%f284, [%r73+-12];
	ld.shared.f32 	%f285, [%r73+-8];
	ld.shared.f32 	%f286, [%r73+-4];
	ld.shared.f32 	%f287, [%r73];
	ld.shared.f32 	%f288, [%r73+4];
	ld.shared.f32 	%f289, [%r73+8];
	ld.shared.f32 	%f290, [%r73+12];
	fma.rn.f32 	%f482, %f275, %f283, %f482;
	fma.rn.f32 	%f481, %f275, %f284, %f481;
	fma.rn.f32 	%f480, %f275, %f285, %f480;
	fma.rn.f32 	%f479, %f275, %f286, %f479;
	fma.rn.f32 	%f478, %f275, %f287, %f478;
	fma.rn.f32 	%f477, %f275, %f288, %f477;
	fma.rn.f32 	%f476, %f275, %f289, %f476;
	fma.rn.f32 	%f475, %f275, %f290, %f475;
	fma.rn.f32 	%f474, %f276, %f283, %f474;
	fma.rn.f32 	%f473, %f276, %f284, %f473;
	fma.rn.f32 	%f472, %f276, %f285, %f472;
	fma.rn.f32 	%f471, %f276, %f286, %f471;
	fma.rn.f32 	%f470, %f276, %f287, %f470;
	fma.rn.f32 	%f469, %f276, %f288, %f469;
	fma.rn.f32 	%f468, %f276, %f289, %f468;
	fma.rn.f32 	%f467, %f276, %f290, %f467;
	fma.rn.f32 	%f466, %f277, %f283, %f466;
	fma.rn.f32 	%f465, %f277, %f284, %f465;
	fma.rn.f32 	%f464, %f277, %f285, %f464;
	fma.rn.f32 	%f463, %f277, %f286, %f463;
	fma.rn.f32 	%f462, %f277, %f287, %f462;
	fma.rn.f32 	%f461, %f277, %f288, %f461;
	fma.rn.f32 	%f460, %f277, %f289, %f460;
	fma.rn.f32 	%f459, %f277, %f290, %f459;
	fma.rn.f32 	%f458, %f278, %f283, %f458;
	fma.rn.f32 	%f457, %f278, %f284, %f457;
	fma.rn.f32 	%f456, %f278, %f285, %f456;
	fma.rn.f32 	%f455, %f278, %f286, %f455;
	fma.rn.f32 	%f454, %f278, %f287, %f454;
	fma.rn.f32 	%f453, %f278, %f288, %f453;
	fma.rn.f32 	%f452, %f278, %f289, %f452;
	fma.rn.f32 	%f451, %f278, %f290, %f451;
	fma.rn.f32 	%f450, %f279, %f283, %f450;
	fma.rn.f32 	%f449, %f279, %f284, %f449;
	fma.rn.f32 	%f448, %f279, %f285, %f448;
	fma.rn.f32 	%f447, %f279, %f286, %f447;
	fma.rn.f32 	%f446, %f279, %f287, %f446;
	fma.rn.f32 	%f445, %f279, %f288, %f445;
	fma.rn.f32 	%f444, %f279, %f289, %f444;
	fma.rn.f32 	%f443, %f279, %f290, %f443;
	fma.rn.f32 	%f442, %f280, %f283, %f442;
	fma.rn.f32 	%f441, %f280, %f284, %f441;
	fma.rn.f32 	%f440, %f280, %f285, %f440;
	fma.rn.f32 	%f439, %f280, %f286, %f439;
	fma.rn.f32 	%f438, %f280, %f287, %f438;
	fma.rn.f32 	%f437, %f280, %f288, %f437;
	fma.rn.f32 	%f436, %f280, %f289, %f436;
	fma.rn.f32 	%f435, %f280, %f290, %f435;
	fma.rn.f32 	%f434, %f281, %f283, %f434;
	fma.rn.f32 	%f433, %f281, %f284, %f433;
	fma.rn.f32 	%f432, %f281, %f285, %f432;
	fma.rn.f32 	%f431, %f281, %f286, %f431;
	fma.rn.f32 	%f430, %f281, %f287, %f430;
	fma.rn.f32 	%f429, %f281, %f288, %f429;
	fma.rn.f32 	%f428, %f281, %f289, %f428;
	fma.rn.f32 	%f427, %f281, %f290, %f427;
	fma.rn.f32 	%f426, %f282, %f283, %f426;
	fma.rn.f32 	%f425, %f282, %f284, %f425;
	fma.rn.f32 	%f424, %f282, %f285, %f424;
	fma.rn.f32 	%f423, %f282, %f286, %f423;
	fma.rn.f32 	%f422, %f282, %f287, %f422;
	fma.rn.f32 	%f421, %f282, %f288, %f421;
	fma.rn.f32 	%f420, %f282, %f289, %f420;
	fma.rn.f32 	%f419, %f282, %f290, %f419;
	add.s32 	%r74, %r74, 4;
	add.s32 	%r73, %r73, 512;
	setp.ne.s32 	%p3, %r74, 320;
	@%p3 bra 	$L__BB3_5;
	bar.sync 	0;
	add.s32 	%r72, %r72, 16;
	setp.lt.s32 	%p4, %r72, %r33;
	mul.wide.s32 	%rd52, %r5, 4;
	add.s64 	%rd89, %rd89, %rd52;
	add.s64 	%rd88, %rd88, 64;
	@%p4 bra 	$L__BB3_4;
$L__BB3_7:
	ld.param.u64 	%rd87, [_Z15matrix_multiplyILi128ELi128ELi16ELi8ELi8EEvPKfS1_Pfiii_param_2];
	cvt.s64.s32 	%rd53, %r4;
	cvta.to.global.u64 	%rd54, %rd87;
	shl.b32 	%r61, %r3, 3;
	mul.lo.s32 	%r62, %r2, %r32;
	shl.b32 	%r63, %r62, 3;
	add.s32 	%r64, %r63, %r61;
	cvt.s64.s32 	%rd55, %r64;
	add.s64 	%rd56, %rd55, %rd53;
	shl.b64 	%rd57, %rd56, 2;
	add.s64 	%rd58, %rd54, %rd57;
	st.global.f32 	[%rd58], %f482;
	st.global.f32 	[%rd58+4], %f481;
	st.global.f32 	[%rd58+8], %f480;
	st.global.f32 	[%rd58+12], %f479;
	st.global.f32 	[%rd58+16], %f478;
	st.global.f32 	[%rd58+20], %f477;
	st.global.f32 	[%rd58+24], %f476;
	st.global.f32 	[%rd58+28], %f475;
	add.s32 	%r65, %r64, %r32;
	cvt.s64.s32 	%rd59, %r65;
	add.s64 	%rd60, %rd59, %rd53;
	shl.b64 	%rd61, %rd60, 2;
	add.s64 	%rd62, %rd54, %rd61;
	st.global.f32 	[%rd62], %f474;
	st.global.f32 	[%rd62+4], %f473;
	st.global.f32 	[%rd62+8], %f472;
	st.global.f32 	[%rd62+12], %f471;
	st.global.f32 	[%rd62+16], %f470;
	st.global.f32 	[%rd62+20], %f469;
	st.global.f32 	[%rd62+24], %f468;
	st.global.f32 	[%rd62+28], %f467;
	add.s32 	%r66, %r65, %r32;
	cvt.s64.s32 	%rd63, %r66;
	add.s64 	%rd64, %rd63, %rd53;
	shl.b64 	%rd65, %rd64, 2;
	add.s64 	%rd66, %rd54, %rd65;
	st.global.f32 	[%rd66], %f466;
	st.global.f32 	[%rd66+4], %f465;
	st.global.f32 	[%rd66+8], %f464;
	st.global.f32 	[%rd66+12], %f463;
	st.global.f32 	[%rd66+16], %f462;
	st.global.f32 	[%rd66+20], %f461;
	st.global.f32 	[%rd66+24], %f460;
	st.global.f32 	[%rd66+28], %f459;
	add.s32 	%r67, %r66, %r32;
	cvt.s64.s32 	%rd67, %r67;
	add.s64 	%rd68, %rd67, %rd53;
	shl.b64 	%rd69, %rd68, 2;
	add.s64 	%rd70, %rd54, %rd69;
	st.global.f32 	[%rd70], %f458;
	st.global.f32 	[%rd70+4], %f457;
	st.global.f32 	[%rd70+8], %f456;
	st.global.f32 	[%rd70+12], %f455;
	st.global.f32 	[%rd70+16], %f454;
	st.global.f32 	[%rd70+20], %f453;
	st.global.f32 	[%rd70+24], %f452;
	st.global.f32 	[%rd70+28], %f451;
	add.s32 	%r68, %r67, %r32;
	cvt.s64.s32 	%rd71, %r68;
	add.s64 	%rd72, %rd71, %rd53;
	shl.b64 	%rd73, %rd72, 2;
	add.s64 	%rd74, %rd54, %rd73;
	st.global.f32 	[%rd74], %f450;
	st.global.f32 	[%rd74+4], %f449;
	st.global.f32 	[%rd74+8], %f448;
	st.global.f32 	[%rd74+12], %f447;
	st.global.f32 	[%rd74+16], %f446;
	st.global.f32 	[%rd74+20], %f445;
	st.global.f32 	[%rd74+24], %f444;
	st.global.f32 	[%rd74+28], %f443;
	add.s32 	%r69, %r68, %r32;
	cvt.s64.s32 	%rd75, %r69;
	add.s64 	%rd76, %rd75, %rd53;
	shl.b64 	%rd77, %rd76, 2;
	add.s64 	%rd78, %rd54, %rd77;
	st.global.f32 	[%rd78], %f442;
	st.global.f32 	[%rd78+4], %f441;
	st.global.f32 	[%rd78+8], %f440;
	st.global.f32 	[%rd78+12], %f439;
	st.global.f32 	[%rd78+16], %f438;
	st.global.f32 	[%rd78+20], %f437;
	st.global.f32 	[%rd78+24], %f436;
	st.global.f32 	[%rd78+28], %f435;
	add.s32 	%r70, %r69, %r32;
	cvt.s64.s32 	%rd79, %r70;
	add.s64 	%rd80, %rd79, %rd53;
	shl.b64 	%rd81, %rd80, 2;
	add.s64 	%rd82, %rd54, %rd81;
	st.global.f32 	[%rd82], %f434;
	st.global.f32 	[%rd82+4], %f433;
	st.global.f32 	[%rd82+8], %f432;
	st.global.f32 	[%rd82+12], %f431;
	st.global.f32 	[%rd82+16], %f430;
	st.global.f32 	[%rd82+20], %f429;
	st.global.f32 	[%rd82+24], %f428;
	st.global.f32 	[%rd82+28], %f427;
	add.s32 	%r71, %r70, %r32;
	cvt.s64.s32 	%rd83, %r71;
	add.s64 	%rd84, %rd83, %rd53;
	shl.b64 	%rd85, %rd84, 2;
	add.s64 	%rd86, %rd54, %rd85;
	st.global.f32 	[%rd86], %f426;
	st.global.f32 	[%rd86+4], %f425;
	st.global.f32 	[%rd86+8], %f424;
	st.global.f32 	[%rd86+12], %f423;
	st.global.f32 	[%rd86+16], %f422;
	st.global.f32 	[%rd86+20], %f421;
	st.global.f32 	[%rd86+24], %f420;
	st.global.f32 	[%rd86+28], %f419;
	ret;

}


// ===== COMPILED SASS (sm_100) =====

	.target	sm_100

	.elftype	@"ET_EXEC"


//--------------------- .note.nv.tkinfo           --------------------------
	.section	.note.nv.tkinfo,"",@"SHT_NOTE"
	.sectionflags	@"SHF_NOTE_NV_TKINFO"
	.tkinfo
        /*0018*/ 	.word	0x00000002
        /*0030*/ 	.string	""
        /*0030*/ 	.string	"ptxas"
        /*0030*/ 	.string	"Cuda compilation tools, release 13.0, V13.0.88"
        /*0030*/ 	.string	"Build cuda_13.0.r13.0/compiler.36424714_0"
        /*0030*/ 	.string	"-arch sm_100 -m 64 "



//--------------------- .note.nv.cuinfo           --------------------------
	.section	.note.nv.cuinfo,"",@"SHT_NOTE"
	.sectionflags	@"SHF_NOTE_NV_CUINFO"
        /*0018*/ 	.short	0x0002
        /*001a*/ 	.short	0x0064
        /*001c*/ 	.short	0x0082
	.zero		2


//--------------------- .nv.info                  --------------------------
	.section	.nv.info,"",@"SHT_CUDA_INFO"
	.align	4


	//----- nvinfo : EIATTR_REGCOUNT
	.align		4
        /*0000*/ 	.byte	0x04, 0x2f
        /*0002*/ 	.short	(.L_4 - .L_3)
	.align		4
.L_3:
        /*0004*/ 	.word	index@(_Z12array_dividePffi)
        /*0008*/ 	.word	0x00000010


	//----- nvinfo : EIATTR_FRAME_SIZE
	.align		4
.L_4:
        /*000c*/ 	.byte	0x04, 0x11
        /*000e*/ 	.short	(.L_6 - .L_5)
	.align		4
.L_5:
        /*0010*/ 	.word	index@($__internal_1_$__cuda_sm3x_div_rn_noftz_f32_slowpath)
        /*0014*/ 	.word	0x00000000


	//----- nvinfo : EIATTR_FRAME_SIZE
	.align		4
.L_6:
        /*0018*/ 	.byte	0x04, 0x11
        /*001a*/ 	.short	(.L_8 - .L_7)
	.align		4
.L_7:
        /*001c*/ 	.word	index@(_Z12array_dividePffi)
        /*0020*/ 	.word	0x00000000


	//----- nvinfo : EIATTR_REGCOUNT
	.align		4
.L_8:
        /*0024*/ 	.byte	0x04, 0x2f
        /*0026*/ 	.short	(.L_10 - .L_9)
	.align		4
.L_9:
        /*0028*/ 	.word	index@(_Z14matrix_softmaxPfii)
        /*002c*/ 	.word	0x00000016


	//----- nvinfo : EIATTR_FRAME_SIZE
	.align		4
.L_10:
        /*0030*/ 	.byte	0x04, 0x11
        /*0032*/ 	.short	(.L_12 - .L_11)
	.align		4
.L_11:
        /*0034*/ 	.word	index@($__internal_0_$__cuda_sm3x_div_rn_noftz_f32_slowpath)
        /*0038*/ 	.word	0x00000000


	//----- nvinfo : EIATTR_FRAME_SIZE
	.align		4
.L_12:
        /*003c*/ 	.byte	0x04, 0x11
        /*003e*/ 	.short	(.L_14 - .L_13)
	.align		4
.L_13:
        /*0040*/ 	.word	index@(_Z14matrix_softmaxPfii)
        /*0044*/ 	.word	0x00000000


	//----- nvinfo : EIATTR_REGCOUNT
	.align		4
.L_14:
        /*0048*/ 	.byte	0x04, 0x2f
        /*004a*/ 	.short	(.L_16 - .L_15)
	.align		4
.L_15:
        /*004c*/ 	.word	index@(_Z16matrix_transposeILi64ELi8EEvPKfPfii)
        /*0050*/ 	.word	0x00000020


	//----- nvinfo : EIATTR_FRAME_SIZE
	.align		4
.L_16:
        /*0054*/ 	.byte	0x04, 0x11
        /*0056*/ 	.short	(.L_18 - .L_17)
	.align		4
.L_17:
        /*0058*/ 	.word	index@(_Z16matrix_transposeILi64ELi8EEvPKfPfii)
        /*005c*/ 	.word	0x00000000


	//----- nvinfo : EIATTR_REGCOUNT
	.align		4
.L_18:
        /*0060*/ 	.byte	0x04, 0x2f
        /*0062*/ 	.short	(.L_20 - .L_19)
	.align		4
.L_19:
        /*0064*/ 	.word	index@(_Z15matrix_multiplyILi128ELi128ELi16ELi8ELi8EEvPKfS1_Pfiii)
        /*0068*/ 	.word	0x00000080


	//----- nvinfo : EIATTR_FRAME_SIZE
	.align		4
.L_20:
        /*006c*/ 	.byte	0x04, 0x11
        /*006e*/ 	.short	(.L_22 - .L_21)
	.align		4
.L_21:
        /*0070*/ 	.word	index@(_Z15matrix_multiplyILi128ELi128ELi16ELi8ELi8EEvPKfS1_Pfiii)
        /*0074*/ 	.word	0x00000000


	//----- nvinfo : EIATTR_MIN_STACK_SIZE
	.align		4
.L_22:
        /*0078*/ 	.byte	0x04, 0x12
        /*007a*/ 	.short	(.L_24 - .L_23)
	.align		4
.L_23:
        /*007c*/ 	.word	index@(_Z15matrix_multiplyILi128ELi128ELi16ELi8ELi8EEvPKfS1_Pfiii)
        /*0080*/ 	.word	0x00000000


	//----- nvinfo : EIATTR_MIN_STACK_SIZE
	.align		4
.L_24:
        /*0084*/ 	.byte	0x04, 0x12
        /*0086*/ 	.short	(.L_26 - .L_25)
	.align		4
.L_25:
        /*0088*/ 	.word	index@(_Z16matrix_transposeILi64ELi8EEvPKfPfii)
        /*008c*/ 	.word	0x00000000


	//----- nvinfo : EIATTR_MIN_STACK_SIZE
	.align		4
.L_26:
        /*0090*/ 	.byte	0x04, 0x12
        /*0092*/ 	.short	(.L_28 - .L_27)
	.align		4
.L_27:
        /*0094*/ 	.word	index@(_Z14matrix_softmaxPfii)
        /*0098*/ 	.word	0x00000000


	//----- nvinfo : EIATTR_MIN_STACK_SIZE
	.align		4
.L_28:
        /*009c*/ 	.byte	0x04, 0x12
        /*009e*/ 	.short	(.L_30 - .L_29)
	.align		4
.L_29:
        /*00a0*/ 	.word	index@(_Z12array_dividePffi)
        /*00a4*/ 	.word	0x00000000
.L_30:


//--------------------- .nv.compat                --------------------------
	.section	.nv.compat,"",@"SHT_CUDA_COMPAT_INFO"
	.align	4
        /*0000*/ 	.byte	0x02, 0x09, 0x00, 0x00, 0x02, 0x02, 0x01, 0x00, 0x02, 0x05, 0x05, 0x00, 0x03, 0x07, 0x01, 0x01
        /*0010*/ 	.byte	0x02, 0x03, 0x00, 0x00, 0x02, 0x06, 0x01, 0x00, 0x04, 0x0b, 0x08, 0x00, 0x01, 0x00, 0x00, 0x00
        /*0020*/ 	.byte	0x00, 0x00, 0x00, 0x00


//--------------------- .nv.info._Z15matrix_multiplyILi128ELi128ELi16ELi8ELi8EEvPKfS1_Pfiii --------------------------
	.section	.nv.info._Z15matrix_multiplyILi128ELi128ELi16ELi8ELi8EEvPKfS1_Pfiii,"",@"SHT_CUDA_INFO"
	.sectionflags	@""
	.align	4


	//----- nvinfo : EIATTR_CUDA_API_VERSION
	.align		4
        /*0000*/ 	.byte	0x04, 0x37
        /*0002*/ 	.short	(.L_32 - .L_31)
.L_31:
        /*0004*/ 	.word	0x00000082


	//----- nvinfo : EIATTR_KPARAM_INFO
	.align		4
.L_32:
        /*0008*/ 	.byte	0x04, 0x17
        /*000a*/ 	.short	(.L_34 - .L_33)
.L_33:
        /*000c*/ 	.word	0x00000000
        /*0010*/ 	.short	0x0005
        /*0012*/ 	.short	0x0020
        /*0014*/ 	.byte	0x00, 0xf0, 0x11, 0x00


	//----- nvinfo : EIATTR_KPARAM_INFO
	.align		4
.L_34:
        /*0018*/ 	.byte	0x04, 0x17
        /*001a*/ 	.short	(.L_36 - .L_35)
.L_35:
        /*001c*/ 	.word	0x00000000
        /*0020*/ 	.short	0x0004
        /*0022*/ 	.short	0x001c
        /*0024*/ 	.byte	0x00, 0xf0, 0x11, 0x00


	//----- nvinfo : EIATTR_KPARAM_INFO
	.align		4
.L_36:
        /*0028*/ 	.byte	0x04, 0x17
        /*002a*/ 	.short	(.L_38 - .L_37)
.L_37:
        /*002c*/ 	.word	0x00000000
        /*0030*/ 	.short	0x0003
        /*0032*/ 	.short	0x0018
        /*0034*/ 	.byte	0x00, 0xf0, 0x11, 0x00


	//----- nvinfo : EIATTR_KPARAM_INFO
	.align		4
.L_38:
        /*0038*/ 	.byte	0x04, 0x17
        /*003a*/ 	.short	(.L_40 - .L_39)
.L_39:
        /*003c*/ 	.word	0x00000000
        /*0040*/ 	.short	0x0002
        /*0042*/ 	.short	0x0010
        /*0044*/ 	.byte	0x00, 0xf5, 0x21, 0x00


	//----- nvinfo : EIATTR_KPARAM_INFO
	.align		4
.L_40:
        /*0048*/ 	.byte	0x04, 0x17
        /*004a*/ 	.short	(.L_42 - .L_41)
.L_41:
        /*004c*/ 	.word	0x00000000
        /*0050*/ 	.short	0x0001
        /*0052*/ 	.short	0x0008
        /*0054*/ 	.byte	0x00, 0xf5, 0x21, 0x00


	//----- nvinfo : EIATTR_KPARAM_INFO
	.align		4
.L_42:
        /*0058*/ 	.byte	0x04, 0x17
        /*005a*/ 	.short	(.L_44 - .L_43)
.L_43:
        /*005c*/ 	.word	0x00000000
        /*0060*/ 	.short	0x0000
        /*0062*/ 	.short	0x0000
        /*0064*/ 	.byte	0x00, 0xf5, 0x21, 0x00


	//----- nvinfo : EIATTR_SPARSE_MMA_MASK
	.align		4
.L_44:
        /*0068*/ 	.byte	0x03, 0x50
        /*006a*/ 	.short	0x0000


	//----- nvinfo : EIATTR_MAXREG_COUNT
	.align		4
        /*006c*/ 	.byte	0x03, 0x1b
        /*006e*/ 	.short	0x00ff


	//----- nvinfo : EIATTR_NUM_BARRIERS
	.align		4
        /*0070*/ 	.byte	0x02, 0x4c
        /*0072*/ 	.byte	0x01
	.zero		1


	//----- nvinfo : EIATTR_EXTERNS
	.align		4
        /*0074*/ 	.byte	0x04, 0x0f
        /*0076*/ 	.short	(.L_46 - .L_45)


	//   ....[0]....
	.align		4
.L_45:
        /*0078*/ 	.word	index@(__assertfail)


	//----- nvinfo : EIATTR_MERCURY_ISA_VERSION
	.align		4
.L_46:
        /*007c*/ 	.byte	0x03, 0x5f
        /*007e*/ 	.short	0x0101


	//----- nvinfo : EIATTR_VRC_CTA_INIT_COUNT
	.align		4
        /*0080*/ 	.byte	0x02, 0x4a
	.zero		1
	.zero		1


	//----- nvinfo : EIATTR_SYSCALL_OFFSETS
	.align		4
        /*0084*/ 	.byte	0x04, 0x46
        /*0086*/ 	.short	(.L_48 - .L_47)


	//   ....[0]....
.L_47:
        /*0088*/ 	.word	0x00000140


	//----- nvinfo : EIATTR_EXIT_INSTR_OFFSETS
	.align		4
.L_48:
        /*008c*/ 	.byte	0x04, 0x1c
        /*008e*/ 	.short	(.L_50 - .L_49)


	//   ....[0]....
.L_49:
        /*0090*/ 	.word	0x00001650


	//----- nvinfo : EIATTR_CBANK_PARAM_SIZE
	.align		4
.L_50:
        /*0094*/ 	.byte	0x03, 0x19
        /*0096*/ 	.short	0x0024


	//----- nvinfo : EIATTR_PARAM_CBANK
	.align		4
        /*0098*/ 	.byte	0x04, 0x0a
        /*009a*/ 	.short	(.L_52 - .L_51)
	.align		4
.L_51:
        /*009c*/ 	.word	index@(.nv.constant0._Z15matrix_multiplyILi128ELi128ELi16ELi8ELi8EEvPKfS1_Pfiii)
        /*00a0*/ 	.short	0x0380
        /*00a2*/ 	.short	0x0024


	//----- nvinfo : EIATTR_SW_WAR
	.align		4
.L_52:
        /*00a4*/ 	.byte	0x04, 0x36
        /*00a6*/ 	.short	(.L_54 - .L_53)
.L_53:
        /*00a8*/ 	.word	0x00000008
.L_54:


//--------------------- .nv.info._Z16matrix_transposeILi64ELi8EEvPKfPfii --------------------------
	.section	.nv.info._Z16matrix_transposeILi64ELi8EEvPKfPfii,"",@"SHT_CUDA_INFO"
	.sectionflags	@""
	.align	4


	//----- nvinfo : EIATTR_CUDA_API_VERSION
	.align		4
        /*0000*/ 	.byte	0x04, 0x37
        /*0002*/ 	.short	(.L_56 - .L_55)
.L_55:
        /*0004*/ 	.word	0x00000082


	//----- nvinfo : EIATTR_KPARAM_INFO
	.align		4
.L_56:
        /*0008*/ 	.byte	0x04, 0x17
        /*000a*/ 	.short	(.L_58 - .L_57)
.L_57:
        /*000c*/ 	.word	0x00000000
        /*0010*/ 	.short	0x0003
        /*0012*/ 	.short	0x0014
        /*0014*/ 	.byte	0x00, 0xf0, 0x11, 0x00


	//----- nvinfo : EIATTR_KPARAM_INFO
	.align		4
.L_58:
        /*0018*/ 	.byte	0x04, 0x17
        /*001a*/ 	.short	(.L_60 - .L_59)
.L_59:
        /*001c*/ 	.word	0x00000000
        /*0020*/ 	.short	0x0002
        /*0022*/ 	.short	0x0010
        /*0024*/ 	.byte	0x00, 0xf0, 0x11, 0x00


	//----- nvinfo : EIATTR_KPARAM_INFO
	.align		4
.L_60:
        /*0028*/ 	.byte	0x04, 0x17
        /*002a*/ 	.short	(.L_62 - .L_61)
.L_61:
        /*002c*/ 	.word	0x00000000
        /*0030*/ 	.short	0x0001
        /*0032*/ 	.short	0x0008
        /*0034*/ 	.byte	0x00, 0xf5, 0x21, 0x00


	//----- nvinfo : EIATTR_KPARAM_INFO
	.align		4
.L_62:
        /*0038*/ 	.byte	0x04, 0x17
        /*003a*/ 	.short	(.L_64 - .L_63)
.L_63:
        /*003c*/ 	.word	0x00000000
        /*0040*/ 	.short	0x0000
        /*0042*/ 	.short	0x0000
        /*0044*/ 	.byte	0x00, 0xf5, 0x21, 0x00


	//----- nvinfo : EIATTR_SPARSE_MMA_MASK
	.align		4
.L_64:
        /*0048*/ 	.byte	0x03, 0x50
        /*004a*/ 	.short	0x0000


	//----- nvinfo : EIATTR_MAXREG_COUNT
	.align		4
        /*004c*/ 	.byte	0x03, 0x1b
        /*004e*/ 	.short	0x00ff


	//----- nvinfo : EIATTR_NUM_BARRIERS
	.align		4
        /*0050*/ 	.byte	0x02, 0x4c
        /*0052*/ 	.byte	0x01
	.zero		1


	//----- nvinfo : EIATTR_MERCURY_ISA_VERSION
	.align		4
        /*0054*/ 	.byte	0x03, 0x5f
        /*0056*/ 	.short	0x0101


	//----- nvinfo : EIATTR_VRC_CTA_INIT_COUNT
	.align		4
        /*0058*/ 	.byte	0x02, 0x4a
	.zero		1
	.zero		1


	//----- nvinfo : EIATTR_EXIT_INSTR_OFFSETS
	.align		4
        /*005c*/ 	.byte	0x04, 0x1c
        /*005e*/ 	.short	(.L_66 - .L_65)


	//   ....[0]....
.L_65:
        /*0060*/ 	.word	0x00000850


	//   ....[1]....
        /*0064*/ 	.word	0x000008b0


	//----- nvinfo : EIATTR_CBANK_PARAM_SIZE
	.align		4
.L_66:
        /*0068*/ 	.byte	0x03, 0x19
        /*006a*/ 	.short	0x0018


	//----- nvinfo : EIATTR_PARAM_CBANK
	.align		4
        /*006c*/ 	.byte	0x04, 0x0a
        /*006e*/ 	.short	(.L_68 - .L_67)
	.align		4
.L_67:
        /*0070*/ 	.word	index@(.nv.constant0._Z16matrix_transposeILi64ELi8EEvPKfPfii)
        /*0074*/ 	.short	0x0380
        /*0076*/ 	.short	0x0018


	//----- nvinfo : EIATTR_SW_WAR
	.align		4
.L_68:
        /*0078*/ 	.byte	0x04, 0x36
        /*007a*/ 	.short	(.L_70 - .L_69)
.L_69:
        /*007c*/ 	.word	0x00000008
.L_70:


//--------------------- .nv.info._Z14matrix_softmaxPfii --------------------------
	.section	.nv.info._Z14matrix_softmaxPfii,"",@"SHT_CUDA_INFO"
	.sectionflags	@""
	.align	4


	//----- nvinfo : EIATTR_CUDA_API_VERSION
	.align		4
        /*0000*/ 	.byte	0x04, 0x37
        /*0002*/ 	.short	(.L_72 - .L_71)
.L_71:
        /*0004*/ 	.word	0x00000082


	//----- nvinfo : EIATTR_KPARAM_INFO
	.align		4
.L_72:
        /*0008*/ 	.byte	0x04, 0x17
        /*000a*/ 	.short	(.L_74 - .L_73)
.L_73:
        /*000c*/ 	.word	0x00000000
        /*0010*/ 	.short	0x0002
        /*0012*/ 	.short	0x000c
        /*0014*/ 	.byte	0x00, 0xf0, 0x11, 0x00


	//----- nvinfo : EIATTR_KPARAM_INFO
	.align		4
.L_74:
        /*0018*/ 	.byte	0x04, 0x17
        /*001a*/ 	.short	(.L_76 - .L_75)
.L_75:
        /*001c*/ 	.word	0x00000000
        /*0020*/ 	.short	0x0001
        /*0022*/ 	.short	0x0008
        /*0024*/ 	.byte	0x00, 0xf0, 0x11, 0x00


	//----- nvinfo : EIATTR_KPARAM_INFO
	.align		4
.L_76:
        /*0028*/ 	.byte	0x04, 0x17
        /*002a*/ 	.short	(.L_78 - .L_77)
.L_77:
        /*002c*/ 	.word	0x00000000
        /*0030*/ 	.short	0x0000
        /*0032*/ 	.short	0x0000
        /*0034*/ 	.byte	0x00, 0xf5, 0x21, 0x00


	//----- nvinfo : EIATTR_SPARSE_MMA_MASK
	.align		4
.L_78:
        /*0038*/ 	.byte	0x03, 0x50
        /*003a*/ 	.short	0x0000


	//----- nvinfo : EIATTR_MAXREG_COUNT
	.align		4
        /*003c*/ 	.byte	0x03, 0x1b
        /*003e*/ 	.short	0x00ff


	//----- nvinfo : EIATTR_NUM_BARRIERS
	.align		4
        /*0040*/ 	.byte	0x02, 0x4c
        /*0042*/ 	.byte	0x01
	.zero		1


	//----- nvinfo : EIATTR_MERCURY_ISA_VERSION
	.align		4
        /*0044*/ 	.byte	0x03, 0x5f
        /*0046*/ 	.short	0x0101


	//----- nvinfo : EIATTR_COOP_GROUP_MASK_REGIDS
	.align		4
        /*0048*/ 	.byte	0x04, 0x29
        /*004a*/ 	.short	(.L_80 - .L_79)


	//   ....[0]....
.L_79:
        /*004c*/ 	.word	0xffffffff


	//   ....[1]....
        /*0050*/ 	.word	0xffffffff


	//   ....[2]....
        /*0054*/ 	.word	0xffffffff


	//   ....[3]....
        /*0058*/ 	.word	0xffffffff


	//   ....[4]....
        /*005c*/ 	.word	0xffffffff


	//   ....[5]....
        /*0060*/ 	.word	0xffffffff


	//   ....[6]....
        /*0064*/ 	.word	0xffffffff


	//   ....[7]....
        /*0068*/ 	.word	0xffffffff


	//   ....[8]....
        /*006c*/ 	.word	0xffffffff


	//   ....[9]....
        /*0070*/ 	.word	0xffffffff


	//   ....[10]....
        /*0074*/ 	.word	0xffffffff


	//   ....[11]....
        /*0078*/ 	.word	0xffffffff


	//   ....[12]....
        /*007c*/ 	.word	0xffffffff


	//   ....[13]....
        /*0080*/ 	.word	0xffffffff


	//   ....[14]....
        /*0084*/ 	.word	0xffffffff


	//   ....[15]....
        /*0088*/ 	.word	0xffffffff


	//   ....[16]....
        /*008c*/ 	.word	0xffffffff


	//   ....[17]....
        /*0090*/ 	.word	0xffffffff


	//   ....[18]....
        /*0094*/ 	.word	0xffffffff


	//   ....[19]....
        /*0098*/ 	.word	0xffffffff


	//   ....[20]....
        /*009c*/ 	.word	0x0500000d


	//   ....[21]....
        /*00a0*/ 	.word	0x0500000d


	//   ....[22]....
        /*00a4*/ 	.word	0x0500000d


	//   ....[23]....
        /*00a8*/ 	.word	0x0500000d


	//   ....[24]....
        /*00ac*/ 	.word	0x0500000d


	//   ....[25]....
        /*00b0*/ 	.word	0x0500000d


	//   ....[26]....
        /*00b4*/ 	.word	0x0500000d


	//   ....[27]....
        /*00b8*/ 	.word	0x0500000d


	//   ....[28]....
        /*00bc*/ 	.word	0x0500000d


	//   ....[29]....
        /*00c0*/ 	.word	0x0500000d


	//----- nvinfo : EIATTR_COOP_GROUP_INSTR_OFFSETS
	.align		4
.L_80:
        /*00c4*/ 	.byte	0x04, 0x28
        /*00c6*/ 	.short	(.L_82 - .L_81)


	//   ....[0]....
.L_81:
        /*00c8*/ 	.word	0x00000380


	//   ....[1]....
        /*00cc*/ 	.word	0x00000400


	//   ....[2]....
        /*00d0*/ 	.word	0x00000430


	//   ....[3]....
        /*00d4*/ 	.word	0x00000460


	//   ....[4]....
        /*00d8*/ 	.word	0x00000480


	//   ....[5]....
        /*00dc*/ 	.word	0x00000570


	//   ....[6]....
        /*00e0*/ 	.word	0x00000590


	//   ....[7]....
        /*00e4*/ 	.word	0x000005b0


	//   ....[8]....
        /*00e8*/ 	.word	0x000005d0


	//   ....[9]....
        /*00ec*/ 	.word	0x000005f0


	//   ....[10]....
        /*00f0*/ 	.word	0x00000760


	//   ....[11]....
        /*00f4*/ 	.word	0x00000780


	//   ....[12]....
        /*00f8*/ 	.word	0x000007a0


	//   ....[13]....
        /*00fc*/ 	.word	0x000007c0


	//   ....[14]....
        /*0100*/ 	.word	0x000007e0


	//   ....[15]....
        /*0104*/ 	.word	0x000008e0


	//   ....[16]....
        /*0108*/ 	.word	0x00000900


	//   ....[17]....
        /*010c*/ 	.word	0x00000920


	//   ....[18]....
        /*0110*/ 	.word	0x00000940


	//   ....[19]....
        /*0114*/ 	.word	0x00000960


	//   ....[20]....
        /*0118*/ 	.word	0x00000cc0


	//   ....[21]....
        /*011c*/ 	.word	0x00000d30


	//   ....[22]....
        /*0120*/ 	.word	0x00000da0


	//   ....[23]....
        /*0124*/ 	.word	0x00000e10


	//   ....[24]....
        /*0128*/ 	.word	0x00000e80


	//   ....[25]....
        /*012c*/ 	.word	0x00000f00


	//   ....[26]....
        /*0130*/ 	.word	0x00000f70


	//   ....[27]....
        /*0134*/ 	.word	0x00000fe0


	//   ....[28]....
        /*0138*/ 	.word	0x00001050


	//   ....[29]....
        /*013c*/ 	.word	0x000010c0


	//----- nvinfo : EIATTR_VRC_CTA_INIT_COUNT
	.align		4
.L_82:
        /*0140*/ 	.byte	0x02, 0x4a
	.zero		1
	.zero		1


	//----- nvinfo : EIATTR_EXIT_INSTR_OFFSETS
	.align		4
        /*0144*/ 	.byte	0x04, 0x1c
        /*0146*/ 	.short	(.L_84 - .L_83)


	//   ....[0]....
.L_83:
        /*0148*/ 	.word	0x00000040


	//   ....[1]....
        /*014c*/ 	.word	0x00000a60


	//   ....[2]....
        /*0150*/ 	.word	0x00000c60


	//----- nvinfo : EIATTR_CRS_STACK_SIZE
	.align		4
.L_84:
        /*0154*/ 	.byte	0x04, 0x1e
        /*0156*/ 	.short	(.L_86 - .L_85)
.L_85:
        /*0158*/ 	.word	0x00000000


	//----- nvinfo : EIATTR_CBANK_PARAM_SIZE
	.align		4
.L_86:
        /*015c*/ 	.byte	0x03, 0x19
        /*015e*/ 	.short	0x0010


	//----- nvinfo : EIATTR_PARAM_CBANK
	.align		4
        /*0160*/ 	.byte	0x04, 0x0a
        /*0162*/ 	.short	(.L_88 - .L_87)
	.align		4
.L_87:
        /*0164*/ 	.word	index@(.nv.constant0._Z14matrix_softmaxPfii)
        /*0168*/ 	.short	0x0380
        /*016a*/ 	.short	0x0010


	//----- nvinfo : EIATTR_SW_WAR
	.align		4
.L_88:
        /*016c*/ 	.byte	0x04, 0x36
        /*016e*/ 	.short	(.L_90 - .L_89)
.L_89:
        /*0170*/ 	.word	0x00000008
.L_90:


//--------------------- .nv.info._Z12array_dividePffi --------------------------
	.section	.nv.info._Z12array_dividePffi,"",@"SHT_CUDA_INFO"
	.sectionflags	@""
	.align	4


	//----- nvinfo : EIATTR_CUDA_API_VERSION
	.align		4
        /*0000*/ 	.byte	0x04, 0x37
        /*0002*/ 	.short	(.L_92 - .L_91)
.L_91:
        /*0004*/ 	.word	0x00000082


	//----- nvinfo : EIATTR_KPARAM_INFO
	.align		4
.L_92:
        /*0008*/ 	.byte	0x04, 0x17
        /*000a*/ 	.short	(.L_94 - .L_93)
.L_93:
        /*000c*/ 	.word	0x00000000
        /*0010*/ 	.short	0x0002
        /*0012*/ 	.short	0x000c
        /*0014*/ 	.byte	0x00, 0xf0, 0x11, 0x00


	//----- nvinfo : EIATTR_KPARAM_INFO
	.align		4
.L_94:
        /*0018*/ 	.byte	0x04, 0x17
        /*001a*/ 	.short	(.L_96 - .L_95)
.L_95:
        /*001c*/ 	.word	0x00000000
        /*0020*/ 	.short	0x0001
        /*0022*/ 	.short	0x0008
        /*0024*/ 	.byte	0x00, 0xf0, 0x11, 0x00


	//----- nvinfo : EIATTR_KPARAM_INFO
	.align		4
.L_96:
        /*0028*/ 	.byte	0x04, 0x17
        /*002a*/ 	.short	(.L_98 - .L_97)
.L_97:
        /*002c*/ 	.word	0x00000000
        /*0030*/ 	.short	0x0000
        /*0032*/ 	.short	0x0000
        /*0034*/ 	.byte	0x00, 0xf5, 0x21, 0x00


	//----- nvinfo : EIATTR_SPARSE_MMA_MASK
	.align		4
.L_98:
        /*0038*/ 	.byte	0x03, 0x50
        /*003a*/ 	.short	0x0000


	//----- nvinfo : EIATTR_MAXREG_COUNT
	.align		4
        /*003c*/ 	.byte	0x03, 0x1b
        /*003e*/ 	.short	0x00ff


	//----- nvinfo : EIATTR_MERCURY_ISA_VERSION
	.align		4
        /*0040*/ 	.byte	0x03, 0x5f
        /*0042*/ 	.short	0x0101


	//----- nvinfo : EIATTR_VRC_CTA_INIT_COUNT
	.align		4
        /*0044*/ 	.byte	0x02, 0x4a
	.zero		1
	.zero		1


	//----- nvinfo : EIATTR_EXIT_INSTR_OFFSETS
	.align		4
        /*0048*/ 	.byte	0x04, 0x1c
        /*004a*/ 	.short	(.L_100 - .L_99)


	//   ....[0]....
.L_99:
        /*004c*/ 	.word	0x00000070


	//   ....[1]....
        /*0050*/ 	.word	0x000001b0


	//----- nvinfo : EIATTR_CRS_STACK_SIZE
	.align		4
.L_100:
        /*0054*/ 	.byte	0x04, 0x1e
        /*0056*/ 	.short	(.L_102 - .L_101)
.L_101:
        /*0058*/ 	.word	0x00000000


	//----- nvinfo : EIATTR_CBANK_PARAM_SIZE
	.align		4
.L_102:
        /*005c*/ 	.byte	0x03, 0x19
        /*005e*/ 	.short	0x0010


	//----- nvinfo : EIATTR_PARAM_CBANK
	.align		4
        /*0060*/ 	.byte	0x04, 0x0a
        /*0062*/ 	.short	(.L_104 - .L_103)
	.align		4
.L_103:
        /*0064*/ 	.word	index@(.nv.constant0._Z12array_dividePffi)
        /*0068*/ 	.short	0x0380
        /*006a*/ 	.short	0x0010


	//----- nvinfo : EIATTR_SW_WAR
	.align		4
.L_104:
        /*006c*/ 	.byte	0x04, 0x36
        /*006e*/ 	.short	(.L_106 - .L_105)
.L_105:
        /*0070*/ 	.word	0x00000008
.L_106:


//--------------------- .nv.callgraph             --------------------------
	.section	.nv.callgraph,"",@"SHT_CUDA_CALLGRAPH"
	.align	4
	.sectionentsize	8
	.align		4
        /*0000*/ 	.word	0x00000000
	.align		4
        /*0004*/ 	.word	0xffffffff
	.align		4
        /*0008*/ 	.word	index@(_Z15matrix_multiplyILi128ELi128ELi16ELi8ELi8EEvPKfS1_Pfiii)
	.align		4
        /*000c*/ 	.word	index@(__assertfail)
	.align		4
        /*0010*/ 	.word	0x00000000
	.align		4
        /*0014*/ 	.word	0xfffffffe
	.align		4
        /*0018*/ 	.word	0x00000000
	.align		4
        /*001c*/ 	.word	0xfffffffd
	.align		4
        /*0020*/ 	.word	0x00000000
	.align		4
        /*0024*/ 	.word	0xfffffffc


//--------------------- .nv.constant4             --------------------------
	.section	.nv.constant4,"a",@progbits
	.align	8
	.align		8
.nv.constant4:
        /*0000*/ 	.dword	__assertfail
	.align		8
        /*0008*/ 	.dword	__unnamed_1
	.align		8
        /*0010*/ 	.dword	$str
	.align		8
        /*0018*/ 	.dword	$str$1


//--------------------- .text._Z15matrix_multiplyILi128ELi128ELi16ELi8ELi8EEvPKfS1_Pfiii --------------------------
	.section	.text._Z15matrix_multiplyILi128ELi128ELi16ELi8ELi8EEvPKfS1_Pfiii,"ax",@progbits
	.align	128
        .global         _Z15matrix_multiplyILi128ELi128ELi16ELi8ELi8EEvPKfS1_Pfiii
        .type           _Z15matrix_multiplyILi128ELi128ELi16ELi8ELi8EEvPKfS1_Pfiii,@function
        .size           _Z15matrix_multiplyILi128ELi128ELi16ELi8ELi8EEvPKfS1_Pfiii,(.L_x_60 - _Z15matrix_multiplyILi128ELi128ELi16ELi8ELi8EEvPKfS1_Pfiii)
        .other          _Z15matrix_multiplyILi128ELi128ELi16ELi8ELi8EEvPKfS1_Pfiii,@"STO_CUDA_ENTRY STV_DEFAULT"
_Z15matrix_multiplyILi128ELi128ELi16ELi8ELi8EEvPKfS1_Pfiii:
.text._Z15matrix_multiplyILi128ELi128ELi16ELi8ELi8EEvPKfS1_Pfiii:
[----:B------:R-:W0:Y:S01]  /*0000*/  LDC R1, c[0x0][0x37c] ;  /* 0x0000df00ff017b82 */ /* 0x000e220000000800 */
[----:B------:R-:W1:Y:S01]  /*0010*/  LDCU UR4, c[0x0][0x360] ;  /* 0x00006c00ff0477ac */ /* 0x000e620008000800 */
[----:B------:R-:W2:Y:S01]  /*0020*/  LDCU.64 UR36, c[0x0][0x358] ;  /* 0x00006b00ff2477ac */ /* 0x000ea20008000a00 */
[----:B-1----:R-:W-:-:S09]  /*0030*/  UISETP.NE.AND UP0, UPT, UR4, 0x100, UPT ;  /* 0x000001000400788c */ /* 0x002fd2000bf05270 */
[----:B--2---:R-:W-:Y:S05]  /*0040*/  BRA.U !UP0, `(.L_x_0) ;  /* 0x0000000108407547 */ /* 0x004fea000b800000 */
[----:B------:R-:W-:Y:S01]  /*0050*/  MOV R0, 0x0 ;  /* 0x0000000000007802 */ /* 0x000fe20000000f00 */
[----:B------:R-:W1:Y:S01]  /*0060*/  LDCU.64 UR4, c[0x4][0x10] ;  /* 0x01000200ff0477ac */ /* 0x000e620008000a00 */
[----:B------:R-:W-:Y:S02]  /*0070*/  HFMA2 R8, -RZ, RZ, 0, 4.827976226806640625e-06 ;  /* 0x00000051ff087431 */ /* 0x000fe400000001ff */
[----:B------:R-:W-:Y:S01]  /*0080*/  IMAD.MOV.U32 R12, RZ, RZ, 0x1 ;  /* 0x00000001ff0c7424 */ /* 0x000fe200078e00ff */
[----:B------:R2:W3:Y:S01]  /*0090*/  LDC.64 R2, c[0x4][R0] ;  /* 0x0100000000027b82 */ /* 0x0004e20000000a00 */
[----:B------:R-:W4:Y:S01]  /*00a0*/  LDCU.64 UR6, c[0x4][0x18] ;  /* 0x01000300ff0677ac */ /* 0x000f220008000a00 */
[----:B------:R-:W-:Y:S01]  /*00b0*/  MOV R13, RZ ;  /* 0x000000ff000d7202 */ /* 0x000fe20000000f00 */
[----:B------:R-:W5:Y:S01]  /*00c0*/  LDCU.64 UR8, c[0x4][0x8] ;  /* 0x01000100ff0877ac */ /* 0x000f620008000a00 */
[----:B-1----:R-:W-:Y:S01]  /*00d0*/  MOV R4, UR4 ;  /* 0x0000000400047c02 */ /* 0x002fe20008000f00 */
[----:B------:R-:W-:Y:S01]  /*00e0*/  IMAD.U32 R5, RZ, RZ, UR5 ;  /* 0x00000005ff057e24 */ /* 0x000fe2000f8e00ff */
[----:B----4-:R-:W-:Y:S01]  /*00f0*/  MOV R6, UR6 ;  /* 0x0000000600067c02 */ /* 0x010fe20008000f00 */
[----:B------:R-:W-:Y:S01]  /*0100*/  IMAD.U32 R7, RZ, RZ, UR7 ;  /* 0x00000007ff077e24 */ /* 0x000fe2000f8e00ff */
[----:B-----5:R-:W-:Y:S01]  /*0110*/  MOV R10, UR8 ;  /* 0x00000008000a7c02 */ /* 0x020fe20008000f00 */
[----:B--2---:R-:W-:-:S07]  /*0120*/  IMAD.U32 R11, RZ, RZ, UR9 ;  /* 0x00000009ff0b7e24 */ /* 0x004fce000f8e00ff */
[----:B------:R-:W-:-:S07]  /*0130*/  LEPC R20, `(.L_x_0) ;  /* 0x000000001014794e */ /* 0x000fce0000000000 */
[----:B0--3--:R-:W-:Y:S05]  /*0140*/  CALL.ABS.NOINC R2 ;  /* 0x0000000002007343 */ /* 0x009fea0003c00000 */
.L_x_0:
[----:B------:R-:W1:Y:S01]  /*0150*/  S2R R37, SR_CTAID.X ;  /* 0x0000000000257919 */ /* 0x000e620000002500 */
[----:B------:R-:W2:Y:S01]  /*0160*/  LDC R34, c[0x0][0x3a0] ;  /* 0x0000e800ff227b82 */ /* 0x000ea20000000800 */
[----:B------:R-:W-:Y:S01]  /*0170*/  IMAD.MOV.U32 R0, RZ, RZ, RZ ;  /* 0x000000ffff007224 */ /* 0x000fe200078e00ff */
[----:B------:R-:W-:Y:S01]  /*0180*/  CS2R R4, SRZ ;  /* 0x0000000000047805 */ /* 0x000fe2000001ff00 */
[----:B------:R-:W3:Y:S01]  /*0190*/  S2R R39, SR_TID.X ;  /* 0x0000000000277919 */ /* 0x000ee20000002100 */
[----:B------:R-:W-:Y:S02]  /*01a0*/  CS2R R6, SRZ ;  /* 0x0000000000067805 */ /* 0x000fe4000001ff00 */
[----:B------:R-:W-:Y:S02]  /*01b0*/  CS2R R8, SRZ ;  /* 0x0000000000087805 */ /* 0x000fe4000001ff00 */
[----:B------:R-:W-:Y:S02]  /*01c0*/  CS2R R10, SRZ ;  /* 0x00000000000a7805 */ /* 0x000fe4000001ff00 */
[----:B------:R-:W-:Y:S01]  /*01d0*/  CS2R R12, SRZ ;  /* 0x00000000000c7805 */ /* 0x000fe2000001ff00 */
[----:B------:R-:W4:Y:S01]  /*01e0*/  S2UR UR4, SR_CTAID.Y ;  /* 0x00000000000479c3 */ /* 0x000f220000002600 */
[----:B------:R-:W-:-:S02]  /*01f0*/  CS2R R14, SRZ ;  /* 0x00000000000e7805 */ /* 0x000fc4000001ff00 */
[----:B------:R-:W-:Y:S02]  /*0200*/  CS2R R16, SRZ ;  /* 0x0000000000107805 */ /* 0x000fe4000001ff00 */
[----:B------:R-:W-:Y:S02]  /*0210*/  CS2R R18, SRZ ;  /* 0x0000000000127805 */ /* 0x000fe4000001ff00 */
[----:B------:R-:W-:Y:S02]  /*0220*/  CS2R R20, SRZ ;  /* 0x0000000000147805 */ /* 0x000fe4000001ff00 */
[----:B------:R-:W-:Y:S02]  /*0230*/  CS2R R22, SRZ ;  /* 0x0000000000167805 */ /* 0x000fe4000001ff00 */
[----:B------:R-:W-:Y:S02]  /*0240*/  CS2R R24, SRZ ;  /* 0x0000000000187805 */ /* 0x000fe4000001ff00 */
[----:B------:R-:W-:Y:S01]  /*0250*/  CS2R R26, SRZ ;  /* 0x00000000001a7805 */ /* 0x000fe2000001ff00 */
[----:B------:R-:W5:Y:S01]  /*0260*/  LDC R36, c[0x0][0x39c] ;  /* 0x0000e700ff247b82 */ /* 0x000f620000000800 */
[----:B------:R-:W-:-:S02]  /*0270*/  CS2R R28, SRZ ;  /* 0x00000000001c7805 */ /* 0x000fc4000001ff00 */
[----:B------:R-:W-:Y:S02]  /*0280*/  CS2R R30, SRZ ;  /* 0x00000000001e7805 */ /* 0x000fe4000001ff00 */
[----:B------:R-:W-:Y:S02]  /*0290*/  CS2R R40, SRZ ;  /* 0x0000000000287805 */ /* 0x000fe4000001ff00 */
[----:B------:R-:W-:Y:S02]  /*02a0*/  CS2R R42, SRZ ;  /* 0x00000000002a7805 */ /* 0x000fe4000001ff00 */
[----:B------:R-:W-:Y:S02]  /*02b0*/  CS2R R44, SRZ ;  /* 0x00000000002c7805 */ /* 0x000fe4000001ff00 */
[----:B------:R-:W-:Y:S02]  /*02c0*/  CS2R R46, SRZ ;  /* 0x00000000002e7805 */ /* 0x000fe4000001ff00 */
[----:B------:R-:W-:Y:S01]  /*02d0*/  CS2R R48, SRZ ;  /* 0x0000000000307805 */ /* 0x000fe2000001ff00 */
[----:B------:R-:W0:Y:S01]  /*02e0*/  LDC.64 R32, c[0x0][0x380] ;  /* 0x0000e000ff207b82 */ /* 0x000e220000000a00 */
[----:B--2---:R-:W-:-:S02]  /*02f0*/  ISETP.GE.AND P0, PT, R34, 0x1, PT ;  /* 0x000000012200780c */ /* 0x004fc40003f06270 */
[----:B------:R-:W-:Y:S02]  /*0300*/  CS2R R50, SRZ ;  /* 0x0000000000327805 */ /* 0x000fe4000001ff00 */
[----:B------:R-:W-:Y:S02]  /*0310*/  CS2R R52, SRZ ;  /* 0x0000000000347805 */ /* 0x000fe4000001ff00 */
[----:B------:R-:W-:Y:S02]  /*0320*/  CS2R R54, SRZ ;  /* 0x0000000000367805 */ /* 0x000fe4000001ff00 */
[----:B------:R-:W-:Y:S02]  /*0330*/  CS2R R56, SRZ ;  /* 0x0000000000387805 */ /* 0x000fe4000001ff00 */
[----:B------:R-:W-:Y:S02]  /*0340*/  CS2R R58, SRZ ;  /* 0x00000000003a7805 */ /* 0x000fe4000001ff00 */
[----:B-1----:R-:W-:Y:S01]  /*0350*/  SHF.L.U32 R37, R37, 0x7, RZ ;  /* 0x0000000725257819 */ /* 0x002fe200000006ff */
[----:B------:R-:W1:Y:S01]  /*0360*/  LDC.64 R64, c[0x0][0x388] ;  /* 0x0000e200ff407b82 */ /* 0x000e620000000a00 */
[----:B----4-:R-:W-:Y:S01]  /*0370*/  USHF.L.U32 UR4, UR4, 0x7, URZ ;  /* 0x0000000704047899 */ /* 0x010fe200080006ff */
[----:B------:R-:W-:-:S02]  /*0380*/  CS2R R60, SRZ ;  /* 0x00000000003c7805 */ /* 0x000fc4000001ff00 */
[----:B------:R-:W-:Y:S02]  /*0390*/  CS2R R62, SRZ ;  /* 0x00000000003e7805 */ /* 0x000fe4000001ff00 */
[----:B------:R-:W-:Y:S02]  /*03a0*/  CS2R R70, SRZ ;  /* 0x0000000000467805 */ /* 0x000fe4000001ff00 */
[----:B------:R-:W-:Y:S02]  /*03b0*/  CS2R R80, SRZ ;  /* 0x0000000000507805 */ /* 0x000fe4000001ff00 */
[----:B------:R-:W-:Y:S01]  /*03c0*/  CS2R R82, SRZ ;  /* 0x0000000000527805 */ /* 0x000fe2000001ff00 */
[----:B------:R-:W-:Y:S01]  /*03d0*/  IMAD R3, R34, UR4, RZ ;  /* 0x0000000422037c24 */ /* 0x000fe2000f8e02ff */
[----:B------:R-:W-:Y:S01]  /*03e0*/  CS2R R84, SRZ ;  /* 0x0000000000547805 */ /* 0x000fe2000001ff00 */
[----:B-----5:R-:W-:Y:S01]  /*03f0*/  IMAD R88, R36, UR4, R37 ;  /* 0x0000000424587c24 */ /* 0x020fe2000f8e0225 */
[----:B---3--:R-:W-:Y:S01]  /*0400*/  SHF.R.U32.HI R35, RZ, 0x4, R39 ;  /* 0x00000004ff237819 */ /* 0x008fe20000011627 */
[----:B------:R-:W-:Y:S01]  /*0410*/  IMAD.MOV.U32 R87, RZ, RZ, RZ ;  /* 0x000000ffff577224 */ /* 0x000fe200078e00ff */
[----:B------:R-:W-:Y:S01]  /*0420*/  LOP3.LUT R86, R39, 0xf, RZ, 0xc0, !PT ;  /* 0x0000000f27567812 */ /* 0x000fe200078ec0ff */
[----:B0-----:R-:W-:Y:S01]  /*0430*/  IMAD.WIDE R32, R3, 0x4, R32 ;  /* 0x0000000403207825 */ /* 0x001fe200078e0220 */
[----:B------:R-:W-:-:S03]  /*0440*/  CS2R R2, SRZ ;  /* 0x0000000000027805 */ /* 0x000fc6000001ff00 */
[----:B-1----:R-:W-:Y:S01]  /*0450*/  IMAD.WIDE.U32 R64, R37, 0x4, R64 ;  /* 0x0000000425407825 */ /* 0x002fe200078e0040 */
[----:B------:R-:W-:Y:S06]  /*0460*/  @!P0 BRA `(.L_x_1) ;  /* 0x0000000800c08947 */ /* 0x000fec0003800000 */
[----:B------:R-:W0:Y:S01]  /*0470*/  S2UR UR5, SR_CgaCtaId ;  /* 0x00000000000579c3 */ /* 0x000e220000008800 */
[----:B------:R-:W-:Y:S01]  /*0480*/  LOP3.LUT R89, R39, 0x7f, RZ, 0xc0, !PT ;  /* 0x0000007f27597812 */ /* 0x000fe200078ec0ff */
[----:B------:R-:W-:Y:S01]  /*0490*/  UMOV UR4, 0x400 ;  /* 0x0000040000047882 */ /* 0x000fe20000000000 */
[----:B------:R-:W-:Y:S01]  /*04a0*/  SHF.R.U32.HI R0, RZ, 0x7, R39 ;  /* 0x00000007ff007819 */ /* 0x000fe20000011627 */
[----:B------:R-:W-:Y:S01]  /*04b0*/  IMAD R91, R35, R34, R86 ;  /* 0x00000022235b7224 */ /* 0x000fe200078e0256 */
[----:B------:R-:W-:Y:S01]  /*04c0*/  MOV R66, R32 ;  /* 0x0000002000427202 */ /* 0x000fe20000000f00 */
[----:B------:R-:W-:Y:S01]  /*04d0*/  IMAD.MOV.U32 R67, RZ, RZ, R33 ;  /* 0x000000ffff437224 */ /* 0x000fe200078e0021 */
[----:B------:R-:W-:Y:S01]  /*04e0*/  LOP3.LUT R32, R39, 0x3f0, RZ, 0xc0, !PT ;  /* 0x000003f027207812 */ /* 0x000fe200078ec0ff */
[----:B------:R-:W-:Y:S01]  /*04f0*/  IMAD R89, R0, R36, R89 ;  /* 0x0000002400597224 */ /* 0x000fe200078e0259 */
[C---:B------:R-:W-:Y:S01]  /*0500*/  LEA R97, R34.reuse, R91, 0x5 ;  /* 0x0000005b22617211 */ /* 0x040fe200078e28ff */
[----:B------:R-:W-:Y:S01]  /*0510*/  IMAD R99, R34, 0x40, R91 ;  /* 0x0000004022637824 */ /* 0x000fe200078e025b */
[----:B------:R-:W-:Y:S01]  /*0520*/  LOP3.LUT R32, R32, 0xf, R39, 0xf8, !PT ;  /* 0x0000000f20207812 */ /* 0x000fe200078ef827 */
[C---:B------:R-:W-:Y:S01]  /*0530*/  IMAD R111, R36.reuse, 0x4, R89 ;  /* 0x00000004246f7824 */ /* 0x040fe200078e0259 */
[----:B------:R-:W-:Y:S01]  /*0540*/  LEA R107, R36, R89, 0x3 ;  /* 0x00000059246b7211 */ /* 0x000fe200078e18ff */
[----:B------:R-:W-:-:S02]  /*0550*/  IMAD R105, R34, 0x20, R99 ;  /* 0x0000002022697824 */ /* 0x000fc400078e0263 */
[----:B------:R-:W-:Y:S01]  /*0560*/  HFMA2 R0, -RZ, RZ, 0, 0 ;  /* 0x00000000ff007431 */ /* 0x000fe200000001ff */
[C---:B------:R-:W-:Y:S01]  /*0570*/  SHF.L.U32 R93, R36.reuse, 0x4, RZ ;  /* 0x00000004245d7819 */ /* 0x040fe200000006ff */
[----:B------:R-:W-:Y:S01]  /*0580*/  IMAD.MOV.U32 R96, RZ, RZ, RZ ;  /* 0x000000ffff607224 */ /* 0x000fe200078e00ff */
[----:B------:R-:W-:Y:S01]  /*0590*/  LEA R113, R36, R107, 0x2 ;  /* 0x0000006b24717211 */ /* 0x000fe200078e10ff */
[C---:B------:R-:W-:Y:S01]  /*05a0*/  IMAD R95, R34.reuse, 0x10, R91 ;  /* 0x00000010225f7824 */ /* 0x040fe200078e025b */
[----:B------:R-:W-:Y:S01]  /*05b0*/  LEA R101, R34, R97, 0x4 ;  /* 0x0000006122657211 */ /* 0x000fe200078e20ff */
[----:B------:R-:W-:Y:S01]  /*05c0*/  IMAD R117, R36, 0x2, R111 ;  /* 0x0000000224757824 */ /* 0x000fe200078e026f */
[----:B------:R-:W-:Y:S01]  /*05d0*/  LEA R103, R34, R99, 0x4 ;  /* 0x0000006322677211 */ /* 0x000fe200078e20ff */
[----:B0-----:R-:W-:Y:S01]  /*05e0*/  ULEA UR6, UR5, UR4, 0x18 ;  /* 0x0000000405067291 */ /* 0x001fe2000f8ec0ff */
[----:B------:R-:W-:Y:S01]  /*05f0*/  LEA R109, R36, R89, 0x1 ;  /* 0x00000059246d7211 */ /* 0x000fe200078e08ff */
[----:B------:R-:W-:Y:S01]  /*0600*/  UIADD3 UR4, UPT, UPT, UR4, 0x2000, URZ ;  /* 0x0000200004047890 */ /* 0x000fe2000fffe0ff */
[----:B------:R-:W-:-:S02]  /*0610*/  LEA R115, R34, R105, 0x4 ;  /* 0x0000006922737211 */ /* 0x000fc400078e20ff */
[----:B------:R-:W-:Y:S01]  /*0620*/  LEA R119, R36, R107, 0x1 ;  /* 0x0000006b24777211 */ /* 0x000fe200078e08ff */
[----:B------:R-:W-:Y:S01]  /*0630*/  ULEA UR4, UR5, UR4, 0x18 ;  /* 0x0000000405047291 */ /* 0x000fe2000f8ec0ff */
[----:B------:R-:W-:Y:S02]  /*0640*/  LEA R90, R32, UR6, 0x2 ;  /* 0x00000006205a7c11 */ /* 0x000fe4000f8e10ff */
[----:B------:R-:W-:Y:S02]  /*0650*/  LEA R92, R35, UR6, 0x9 ;  /* 0x00000006235c7c11 */ /* 0x000fe4000f8e48ff */
[----:B------:R-:W-:Y:S02]  /*0660*/  LEA R121, R36, R113, 0x1 ;  /* 0x0000007124797211 */ /* 0x000fe400078e08ff */
[----:B------:R-:W-:-:S07]  /*0670*/  LEA R94, R39, UR4, 0x2 ;  /* 0x00000004275e7c11 */ /* 0x000fce000f8e10ff */
.L_x_3:
[----:B------:R-:W-:-:S04]  /*0680*/  IMAD.WIDE.U32 R76, R91, 0x4, R66 ;  /* 0x000000045b4c7825 */ /* 0x000fc800078e0042 */
[--C-:B------:R-:W-:Y:S01]  /*0690*/  IMAD.WIDE.U32 R68, R95, 0x4, R66.reuse ;  /* 0x000000045f447825 */ /* 0x100fe200078e0042 */
[----:B------:R0:W2:Y:S03]  /*06a0*/  LDG.E R125, desc[UR36][R76.64] ;  /* 0x000000244c7d7981 */ /* 0x0000a6000c1e1900 */
[--C-:B------:R-:W-:Y:S01]  /*06b0*/  IMAD.WIDE.U32 R38, R97, 0x4, R66.reuse ;  /* 0x0000000461267825 */ /* 0x100fe200078e0042 */
[----:B------:R-:W3:Y:S03]  /*06c0*/  LDG.E R98, desc[UR36][R68.64] ;  /* 0x0000002444627981 */ /* 0x000ee6000c1e1900 */
[--C-:B------:R-:W-:Y:S01]  /*06d0*/  IMAD.WIDE.U32 R32, R101, 0x4, R66.reuse ;  /* 0x0000000465207825 */ /* 0x100fe200078e0042 */
[----:B------:R-:W4:Y:S03]  /*06e0*/  LDG.E R100, desc[UR36][R38.64] ;  /* 0x0000002426647981 */ /* 0x000f26000c1e1900 */
[--C-:B------:R-:W-:Y:S01]  /*06f0*/  IMAD.WIDE.U32 R34, R99, 0x4, R66.reuse ;  /* 0x0000000463227825 */ /* 0x100fe200078e0042 */
[----:B------:R1:W5:Y:S03]  /*0700*/  LDG.E R102, desc[UR36][R32.64] ;  /* 0x0000002420667981 */ /* 0x000366000c1e1900 */
[--C-:B------:R-:W-:Y:S01]  /*0710*/  IMAD.WIDE.U32 R36, R103, 0x4, R66.reuse ;  /* 0x0000000467247825 */ /* 0x100fe200078e0042 */
[----:B------:R1:W5:Y:S03]  /*0720*/  LDG.E R104, desc[UR36][R34.64] ;  /* 0x0000002422687981 */ /* 0x000366000c1e1900 */
[--C-:B------:R-:W-:Y:S01]  /*0730*/  IMAD.WIDE.U32 R72, R105, 0x4, R66.reuse ;  /* 0x0000000469487825 */ /* 0x100fe200078e0042 */
[----:B------:R1:W5:Y:S03]  /*0740*/  LDG.E R106, desc[UR36][R36.64] ;  /* 0x00000024246a7981 */ /* 0x000366000c1e1900 */
[----:B------:R-:W-:-:S02]  /*0750*/  IMAD.WIDE.U32 R74, R115, 0x4, R66 ;  /* 0x00000004734a7825 */ /* 0x000fc400078e0042 */
[----:B------:R-:W5:Y:S02]  /*0760*/  LDG.E R73, desc[UR36][R72.64] ;  /* 0x0000002448497981 */ /* 0x000f64000c1e1900 */
[--C-:B0-----:R-:W-:Y:S02]  /*0770*/  IMAD.WIDE R76, R89, 0x4, R64.reuse ;  /* 0x00000004594c7825 */ /* 0x101fe400078e0240 */
[----:B------:R-:W5:Y:S02]  /*0780*/  LDG.E R75, desc[UR36][R74.64] ;  /* 0x000000244a4b7981 */ /* 0x000f64000c1e1900 */
[--C-:B------:R-:W-:Y:S02]  /*0790*/  IMAD.WIDE R78, R109, 0x4, R64.reuse ;  /* 0x000000046d4e7825 */ /* 0x100fe400078e0240 */
[----:B------:R-:W5:Y:S02]  /*07a0*/  LDG.E R77, desc[UR36][R76.64] ;  /* 0x000000244c4d7981 */ /* 0x000f64000c1e1900 */
[----:B------:R-:W-:-:S02]  /*07b0*/  IMAD.WIDE R122, R111, 0x4, R64 ;  /* 0x000000046f7a7825 */ /* 0x000fc400078e0240 */
[----:B------:R-:W5:Y:S02]  /*07c0*/  LDG.E R79, desc[UR36][R78.64] ;  /* 0x000000244e4f7981 */ /* 0x000f64000c1e1900 */
[--C-:B-1----:R-:W-:Y:S02]  /*07d0*/  IMAD.WIDE R32, R117, 0x4, R64.reuse ;  /* 0x0000000475207825 */ /* 0x102fe400078e0240 */
[----:B------:R-:W5:Y:S02]  /*07e0*/  LDG.E R123, desc[UR36][R122.64] ;  /* 0x000000247a7b7981 */ /* 0x000f64000c1e1900 */
[--C-:B------:R-:W-:Y:S02]  /*07f0*/  IMAD.WIDE R34, R107, 0x4, R64.reuse ;  /* 0x000000046b227825 */ /* 0x100fe400078e0240 */
[----:B------:R0:W5:Y:S02]  /*0800*/  LDG.E R33, desc[UR36][R32.64] ;  /* 0x0000002420217981 */ /* 0x000164000c1e1900 */
[----:B------:R-:W-:-:S02]  /*0810*/  IMAD.WIDE R36, R119, 0x4, R64 ;  /* 0x0000000477247825 */ /* 0x000fc400078e0240 */
[----:B------:R-:W5:Y:S02]  /*0820*/  LDG.E R35, desc[UR36][R34.64] ;  /* 0x0000002422237981 */ /* 0x000f64000c1e1900 */
[--C-:B------:R-:W-:Y:S02]  /*0830*/  IMAD.WIDE R38, R113, 0x4, R64.reuse ;  /* 0x0000000471267825 */ /* 0x100fe400078e0240 */
[----:B------:R-:W5:Y:S02]  /*0840*/  LDG.E R37, desc[UR36][R36.64] ;  /* 0x0000002424257981 */ /* 0x000f64000c1e1900 */
[----:B------:R-:W-:Y:S02]  /*0850*/  IMAD.WIDE R68, R121, 0x4, R64 ;  /* 0x0000000479447825 */ /* 0x000fe400078e0240 */
[----:B------:R-:W5:Y:S04]  /*0860*/  LDG.E R39, desc[UR36][R38.64] ;  /* 0x0000002426277981 */ /* 0x000f68000c1e1900 */
[----:B------:R1:W5:Y:S01]  /*0870*/  LDG.E R69, desc[UR36][R68.64] ;  /* 0x0000002444457981 */ /* 0x000362000c1e1900 */
[----:B------:R-:W0:Y:S01]  /*0880*/  S2UR UR5, SR_CgaCtaId ;  /* 0x00000000000579c3 */ /* 0x000e220000008800 */
[----:B------:R-:W-:-:S02]  /*0890*/  UMOV UR4, 0x400 ;  /* 0x0000040000047882 */ /* 0x000fc40000000000 */
[----:B------:R-:W-:-:S04]  /*08a0*/  UIADD3 UR4, UPT, UPT, UR4, 0x2000, URZ ;  /* 0x0000200004047890 */ /* 0x000fc8000fffe0ff */
[----:B0-----:R-:W-:-:S06]  /*08b0*/  ULEA UR4, UR5, UR4, 0x18 ;  /* 0x0000000405047291 */ /* 0x001fcc000f8ec0ff */
[----:B------:R-:W-:Y:S01]  /*08c0*/  LEA R32, R86, UR4, 0x5 ;  /* 0x0000000456207c11 */ /* 0x000fe2000f8e28ff */
[----:B------:R-:W-:Y:S05]  /*08d0*/  WARPSYNC.ALL ;  /* 0x0000000000007948 */ /* 0x000fea0003800000 */
[----:B------:R-:W0:Y:S01]  /*08e0*/  LDCU UR4, c[0x0][0x3a0] ;  /* 0x00007400ff0477ac */ /* 0x000e220008000800 */
[----:B------:R-:W-:Y:S01]  /*08f0*/  VIADD R96, R96, 0x10 ;  /* 0x0000001060607836 */ /* 0x000fe20000000000 */
[----:B-1----:R-:W-:-:S04]  /*0900*/  IADD3 R68, PT, PT, R32, 0x10, RZ ;  /* 0x0000001020447810 */ /* 0x002fc80007ffe0ff */
[----:B0-----:R-:W-:Y:S01]  /*0910*/  ISETP.GE.AND P1, PT, R96, UR4, PT ;  /* 0x0000000460007c0c */ /* 0x001fe2000bf26270 */
[----:B------:R-:W-:Y:S01]  /*0920*/  UMOV UR4, 0x100 ;  /* 0x0000010000047882 */ /* 0x000fe20000000000 */
[----:B--2---:R0:W-:Y:S04]  /*0930*/  STS [R90], R125 ;  /* 0x0000007d5a007388 */ /* 0x0041e80000000800 */
[----:B---3--:R0:W-:Y:S04]  /*0940*/  STS [R90+0x400], R98 ;  /* 0x000400625a007388 */ /* 0x0081e80000000800 */
[----:B----4-:R0:W-:Y:S04]  /*0950*/  STS [R90+0x800], R100 ;  /* 0x000800645a007388 */ /* 0x0101e80000000800 */
[----:B-----5:R0:W-:Y:S04]  /*0960*/  STS [R90+0xc00], R102 ;  /* 0x000c00665a007388 */ /* 0x0201e80000000800 */
[----:B------:R0:W-:Y:S04]  /*0970*/  STS [R90+0x1000], R104 ;  /* 0x001000685a007388 */ /* 0x0001e80000000800 */
[----:B------:R0:W-:Y:S04]  /*0980*/  STS [R90+0x1400], R106 ;  /* 0x0014006a5a007388 */ /* 0x0001e80000000800 */
[----:B------:R0:W-:Y:S04]  /*0990*/  STS [R90+0x1800], R73 ;  /* 0x001800495a007388 */ /* 0x0001e80000000800 */
[----:B------:R0:W-:Y:S04]  /*09a0*/  STS [R90+0x1c00], R75 ;  /* 0x001c004b5a007388 */ /* 0x0001e80000000800 */
[----:B------:R0:W-:Y:S04]  /*09b0*/  STS [R94], R77 ;  /* 0x0000004d5e007388 */ /* 0x0001e80000000800 */
[----:B------:R0:W-:Y:S04]  /*09c0*/  STS [R94+0x400], R79 ;  /* 0x0004004f5e007388 */ /* 0x0001e80000000800 */
[----:B------:R0:W-:Y:S04]  /*09d0*/  STS [R94+0x800], R123 ;  /* 0x0008007b5e007388 */ /* 0x0001e80000000800 */
[----:B------:R0:W-:Y:S04]  /*09e0*/  STS [R94+0xc00], R33 ;  /* 0x000c00215e007388 */ /* 0x0001e80000000800 */
[----:B------:R0:W-:Y:S04]  /*09f0*/  STS [R94+0x1000], R35 ;  /* 0x001000235e007388 */ /* 0x0001e80000000800 */
[----:B------:R0:W-:Y:S04]  /*0a00*/  STS [R94+0x1400], R37 ;  /* 0x001400255e007388 */ /* 0x0001e80000000800 */
[----:B------:R0:W-:Y:S04]  /*0a10*/  STS [R94+0x1800], R39 ;  /* 0x001800275e007388 */ /* 0x0001e80000000800 */
[----:B------:R0:W-:Y:S01]  /*0a20*/  STS [R94+0x1c00], R69 ;  /* 0x001c00455e007388 */ /* 0x0001e20000000800 */
[----:B------:R-:W-:Y:S06]  /*0a30*/  BAR.SYNC.DEFER_BLOCKING 0x0 ;  /* 0x0000000000007b1d */ /* 0x000fec0000010000 */
.L_x_2:
[----:B------:R-:W-:Y:S04]  /*0a40*/  LDS R72, [R92+UR4+-0x100] ;  /* 0xffff00045c487984 */ /* 0x000fe80008000800 */
[----:B0-----:R-:W0:Y:S04]  /*0a50*/  LDS.128 R32, [R68+-0x10] ;  /* 0xfffff00044207984 */ /* 0x001e280000000c00 */
[----:B------:R1:W2:Y:S04]  /*0a60*/  LDS.128 R36, [R68] ;  /* 0x0000000044247984 */ /* 0x0002a80000000c00 */
[----:B------:R-:W3:Y:S04]  /*0a70*/  LDS R74, [R92+UR4+-0xc0] ;  /* 0xffff40045c4a7984 */ /* 0x000ee80008000800 */
[----:B------:R-:W4:Y:S01]  /*0a80*/  LDS R76, [R92+UR4+-0x80] ;  /* 0xffff80045c4c7984 */ /* 0x000f220008000800 */
[----:B-1----:R-:W-:-:S03]  /*0a90*/  IADD3 R68, PT, PT, R68, 0x200, RZ ;  /* 0x0000020044447810 */ /* 0x002fc60007ffe0ff */
[----:B------:R-:W1:Y:S04]  /*0aa0*/  LDS R78, [R92+UR4+-0x40] ;  /* 0xffffc0045c4e7984 */ /* 0x000e680008000800 */
[----:B------:R-:W5:Y:S04]  /*0ab0*/  LDS R98, [R92+UR4] ;  /* 0x000000045c627984 */ /* 0x000f680008000800 */
[----:B------:R-:W5:Y:S01]  /*0ac0*/  LDS R100, [R92+UR4+0x40] ;  /* 0x000040045c647984 */ /* 0x000f620008000800 */
[C---:B0-----:R-:W-:Y:S01]  /*0ad0*/  FFMA R87, R72.reuse, R32, R87 ;  /* 0x0000002048577223 */ /* 0x041fe20000000057 */
[C---:B------:R-:W-:Y:S01]  /*0ae0*/  FFMA R84, R72.reuse, R33, R84 ;  /* 0x0000002148547223 */ /* 0x040fe20000000054 */
[C---:B------:R-:W-:Y:S01]  /*0af0*/  FFMA R85, R72.reuse, R34, R85 ;  /* 0x0000002248557223 */ /* 0x040fe20000000055 */
[C---:B------:R-:W-:Y:S01]  /*0b00*/  FFMA R82, R72.reuse, R35, R82 ;  /* 0x0000002348527223 */ /* 0x040fe20000000052 */
[C---:B--2---:R-:W-:Y:S01]  /*0b10*/  FFMA R83, R72.reuse, R36, R83 ;  /* 0x0000002448537223 */ /* 0x044fe20000000053 */
[C---:B------:R-:W-:Y:S01]  /*0b20*/  FFMA R80, R72.reuse, R37, R80 ;  /* 0x0000002548507223 */ /* 0x040fe20000000050 */
[C---:B------:R-:W-:Y:S01]  /*0b30*/  FFMA R81, R72.reuse, R38, R81 ;  /* 0x0000002648517223 */ /* 0x040fe20000000051 */
[----:B------:R-:W-:Y:S01]  /*0b40*/  FFMA R70, R72, R39, R70 ;  /* 0x0000002748467223 */ /* 0x000fe20000000046 */
[C---:B---3--:R-:W-:Y:S01]  /*0b50*/  FFMA R71, R74.reuse, R32, R71 ;  /* 0x000000204a477223 */ /* 0x048fe20000000047 */
[C---:B------:R-:W-:Y:S01]  /*0b60*/  FFMA R62, R74.reuse, R33, R62 ;  /* 0x000000214a3e7223 */ /* 0x040fe2000000003e */
[C---:B------:R-:W-:Y:S01]  /*0b70*/  FFMA R63, R74.reuse, R34, R63 ;  /* 0x000000224a3f7223 */ /* 0x040fe2000000003f */
[C---:B------:R-:W-:Y:S01]  /*0b80*/  FFMA R60, R74.reuse, R35, R60 ;  /* 0x000000234a3c7223 */ /* 0x040fe2000000003c */
[C---:B------:R-:W-:Y:S01]  /*0b90*/  FFMA R61, R74.reuse, R36, R61 ;  /* 0x000000244a3d7223 */ /* 0x040fe2000000003d */
[C---:B------:R-:W-:Y:S01]  /*0ba0*/  FFMA R58, R74.reuse, R37, R58 ;  /* 0x000000254a3a7223 */ /* 0x040fe2000000003a */
[C---:B------:R-:W-:Y:S01]  /*0bb0*/  FFMA R59, R74.reuse, R38, R59 ;  /* 0x000000264a3b7223 */ /* 0x040fe2000000003b */
[----:B------:R-:W-:Y:S01]  /*0bc0*/  FFMA R56, R74, R39, R56 ;  /* 0x000000274a387223 */ /* 0x000fe20000000038 */
[----:B------:R-:W0:Y:S01]  /*0bd0*/  LDS R72, [R92+UR4+0x80] ;  /* 0x000080045c487984 */ /* 0x000e220008000800 */
[C---:B----4-:R-:W-:Y:S01]  /*0be0*/  FFMA R57, R76.reuse, R32, R57 ;  /* 0x000000204c397223 */ /* 0x050fe20000000039 */
[C---:B------:R-:W-:Y:S01]  /*0bf0*/  FFMA R54, R76.reuse, R33, R54 ;  /* 0x000000214c367223 */ /* 0x040fe20000000036 */
[C---:B------:R-:W-:Y:S01]  /*0c00*/  FFMA R55, R76.reuse, R34, R55 ;  /* 0x000000224c377223 */ /* 0x040fe20000000037 */
[----:B------:R-:W2:Y:S01]  /*0c10*/  LDS R74, [R92+UR4+0xc0] ;  /* 0x0000c0045c4a7984 */ /* 0x000ea20008000800 */
[----:B------:R-:W-:Y:S01]  /*0c20*/  UIADD3 UR4, UPT, UPT, UR4, 0x4, URZ ;  /* 0x0000000404047890 */ /* 0x000fe2000fffe0ff */
[C---:B------:R-:W-:Y:S01]  /*0c30*/  FFMA R52, R76.reuse, R35, R52 ;  /* 0x000000234c347223 */ /* 0x040fe20000000034 */
[C---:B------:R-:W-:Y:S01]  /*0c40*/  FFMA R53, R76.reuse, R36, R53 ;  /* 0x000000244c357223 */ /* 0x040fe20000000035 */
[C---:B------:R-:W-:Y:S01]  /*0c50*/  FFMA R50, R76.reuse, R37, R50 ;  /* 0x000000254c327223 */ /* 0x040fe20000000032 */
[----:B------:R-:W-:Y:S01]  /*0c60*/  UISETP.NE.AND UP0, UPT, UR4, 0x140, UPT ;  /* 0x000001400400788c */ /* 0x000fe2000bf05270 */
[C---:B------:R-:W-:Y:S01]  /*0c70*/  FFMA R51, R76.reuse, R38, R51 ;  /* 0x000000264c337223 */ /* 0x040fe20000000033 */
[----:B------:R-:W-:Y:S01]  /*0c80*/  FFMA R48, R76, R39, R48 ;  /* 0x000000274c307223 */ /* 0x000fe20000000030 */
[C---:B-1----:R-:W-:Y:S01]  /*0c90*/  FFMA R49, R78.reuse, R32, R49 ;  /* 0x000000204e317223 */ /* 0x042fe20000000031 */
[C---:B------:R-:W-:Y:S01]  /*0ca0*/  FFMA R46, R78.reuse, R33, R46 ;  /* 0x000000214e2e7223 */ /* 0x040fe2000000002e */
[C---:B------:R-:W-:Y:S01]  /*0cb0*/  FFMA R47, R78.reuse, R34, R47 ;  /* 0x000000224e2f7223 */ /* 0x040fe2000000002f */
[C---:B------:R-:W-:Y:S01]  /*0cc0*/  FFMA R44, R78.reuse, R35, R44 ;  /* 0x000000234e2c7223 */ /* 0x040fe2000000002c */
[C---:B------:R-:W-:Y:S01]  /*0cd0*/  FFMA R45, R78.reuse, R36, R45 ;  /* 0x000000244e2d7223 */ /* 0x040fe2000000002d */
[C---:B------:R-:W-:Y:S01]  /*0ce0*/  FFMA R42, R78.reuse, R37, R42 ;  /* 0x000000254e2a7223 */ /* 0x040fe2000000002a */
[C---:B------:R-:W-:Y:S01]  /*0cf0*/  FFMA R43, R78.reuse, R38, R43 ;  /* 0x000000264e2b7223 */ /* 0x040fe2000000002b */
[----:B------:R-:W-:Y:S01]  /*0d00*/  FFMA R40, R78, R39, R40 ;  /* 0x000000274e287223 */ /* 0x000fe20000000028 */
[C---:B-----5:R-:W-:Y:S01]  /*0d10*/  FFMA R41, R98.reuse, R32, R41 ;  /* 0x0000002062297223 */ /* 0x060fe20000000029 */
[C---:B------:R-:W-:Y:S01]  /*0d20*/  FFMA R30, R98.reuse, R33, R30 ;  /* 0x00000021621e7223 */ /* 0x040fe2000000001e */
[C---:B------:R-:W-:Y:S01]  /*0d30*/  FFMA R31, R98.reuse, R34, R31 ;  /* 0x00000022621f7223 */ /* 0x040fe2000000001f */
[C---:B------:R-:W-:Y:S01]  /*0d40*/  FFMA R28, R98.reuse, R35, R28 ;  /* 0x00000023621c7223 */ /* 0x040fe2000000001c */
[C---:B------:R-:W-:Y:S01]  /*0d50*/  FFMA R29, R98.reuse, R36, R29 ;  /* 0x00000024621d7223 */ /* 0x040fe2000000001d */
[C---:B------:R-:W-:Y:S01]  /*0d60*/  FFMA R26, R98.reuse, R37, R26 ;  /* 0x00000025621a7223 */ /* 0x040fe2000000001a */
[C---:B------:R-:W-:Y:S01]  /*0d70*/  FFMA R27, R98.reuse, R38, R27 ;  /* 0x00000026621b7223 */ /* 0x040fe2000000001b */
[----:B------:R-:W-:Y:S01]  /*0d80*/  FFMA R24, R98, R39, R24 ;  /* 0x0000002762187223 */ /* 0x000fe20000000018 */
[C---:B------:R-:W-:Y:S01]  /*0d90*/  FFMA R25, R100.reuse, R32, R25 ;  /* 0x0000002064197223 */ /* 0x040fe20000000019 */
[C---:B------:R-:W-:Y:S01]  /*0da0*/  FFMA R22, R100.reuse, R33, R22 ;  /* 0x0000002164167223 */ /* 0x040fe20000000016 */
[C---:B------:R-:W-:Y:S01]  /*0db0*/  FFMA R23, R100.reuse, R34, R23 ;  /* 0x0000002264177223 */ /* 0x040fe20000000017 */
[C---:B------:R-:W-:Y:S01]  /*0dc0*/  FFMA R20, R100.reuse, R35, R20 ;  /* 0x0000002364147223 */ /* 0x040fe20000000014 */
[C---:B------:R-:W-:Y:S01]  /*0dd0*/  FFMA R21, R100.reuse, R36, R21 ;  /* 0x0000002464157223 */ /* 0x040fe20000000015 */
[C---:B------:R-:W-:Y:S01]  /*0de0*/  FFMA R18, R100.reuse, R37, R18 ;  /* 0x0000002564127223 */ /* 0x040fe20000000012 */
[C---:B------:R-:W-:Y:S01]  /*0df0*/  FFMA R19, R100.reuse, R38, R19 ;  /* 0x0000002664137223 */ /* 0x040fe20000000013 */
[----:B------:R-:W-:Y:S01]  /*0e00*/  FFMA R16, R100, R39, R16 ;  /* 0x0000002764107223 */ /* 0x000fe20000000010 */
[C---:B0-----:R-:W-:Y:S01]  /*0e10*/  FFMA R17, R72.reuse, R32, R17 ;  /* 0x0000002048117223 */ /* 0x041fe20000000011 */
[C---:B------:R-:W-:Y:S01]  /*0e20*/  FFMA R14, R72.reuse, R33, R14 ;  /* 0x00000021480e7223 */ /* 0x040fe2000000000e */
[C---:B------:R-:W-:Y:S01]  /*0e30*/  FFMA R15, R72.reuse, R34, R15 ;  /* 0x00000022480f7223 */ /* 0x040fe2000000000f */
[C---:B------:R-:W-:Y:S01]  /*0e40*/  FFMA R12, R72.reuse, R35, R12 ;  /* 0x00000023480c7223 */ /* 0x040fe2000000000c */
[C---:B------:R-:W-:Y:S01]  /*0e50*/  FFMA R13, R72.reuse, R36, R13 ;  /* 0x00000024480d7223 */ /* 0x040fe2000000000d */
[C---:B------:R-:W-:Y:S01]  /*0e60*/  FFMA R10, R72.reuse, R37, R10 ;  /* 0x00000025480a7223 */ /* 0x040fe2000000000a */
[C---:B------:R-:W-:Y:S01]  /*0e70*/  FFMA R11, R72.reuse, R38, R11 ;  /* 0x00000026480b7223 */ /* 0x040fe2000000000b */
[----:B------:R-:W-:Y:S01]  /*0e80*/  FFMA R8, R72, R39, R8 ;  /* 0x0000002748087223 */ /* 0x000fe20000000008 */
[C---:B--2---:R-:W-:Y:S01]  /*0e90*/  FFMA R9, R74.reuse, R32, R9 ;  /* 0x000000204a097223 */ /* 0x044fe20000000009 */
[C---:B------:R-:W-:Y:S01]  /*0ea0*/  FFMA R6, R74.reuse, R33, R6 ;  /* 0x000000214a067223 */ /* 0x040fe20000000006 */
[C---:B------:R-:W-:Y:S01]  /*0eb0*/  FFMA R7, R74.reuse, R34, R7 ;  /* 0x000000224a077223 */ /* 0x040fe20000000007 */
[C---:B------:R-:W-:Y:S01]  /*0ec0*/  FFMA R4, R74.reuse, R35, R4 ;  /* 0x000000234a047223 */ /* 0x040fe20000000004 */
[C---:B------:R-:W-:Y:S01]  /*0ed0*/  FFMA R5, R74.reuse, R36, R5 ;  /* 0x000000244a057223 */ /* 0x040fe20000000005 */
[C---:B------:R-:W-:Y:S01]  /*0ee0*/  FFMA R2, R74.reuse, R37, R2 ;  /* 0x000000254a027223 */ /* 0x040fe20000000002 */
[C---:B------:R-:W-:Y:S01]  /*0ef0*/  FFMA R3, R74.reuse, R38, R3 ;  /* 0x000000264a037223 */ /* 0x040fe20000000003 */
[----:B------:R-:W-:Y:S01]  /*0f00*/  FFMA R0, R74, R39, R0 ;  /* 0x000000274a007223 */ /* 0x000fe20000000000 */
[----:B------:R-:W-:Y:S06]  /*0f10*/  BRA.U UP0, `(.L_x_2) ;  /* 0xfffffff900c87547 */ /* 0x000fec000b83ffff */
[----:B------:R-:W-:Y:S01]  /*0f20*/  BAR.SYNC.DEFER_BLOCKING 0x0 ;  /* 0x0000000000007b1d */ /* 0x000fe20000010000 */
[----:B------:R-:W-:Y:S01]  /*0f30*/  IADD3 R66, P0, PT, R66, 0x40, RZ ;  /* 0x0000004042427810 */ /* 0x000fe20007f1e0ff */
[----:B------:R-:W-:-:S04]  /*0f40*/  IMAD.WIDE R64, R93, 0x4, R64 ;  /* 0x000000045d407825 */ /* 0x000fc800078e0240 */
[----:B------:R-:W-:Y:S01]  /*0f50*/  IMAD.X R67, RZ, RZ, R67, P0 ;  /* 0x000000ffff437224 */ /* 0x000fe200000e0643 */
[----:B------:R-:W-:Y:S07]  /*0f60*/  @!P1 BRA `(.L_x_3) ;  /* 0xfffffff400c49947 */ /* 0x000fee000383ffff */
.L_x_1:
[----:B------:R-:W0:Y:S01]  /*0f70*/  S2R R32, SR_TID.X ;  /* 0x0000000000207919 */ /* 0x000e220000002100 */
[----:B------:R-:W1:Y:S01]  /*0f80*/  LDCU UR6, c[0x0][0x39c] ;  /* 0x00007380ff0677ac */ /* 0x000e620008000800 */
[----:B------:R-:W-:Y:S01]  /*0f90*/  SHF.R.S32.HI R64, RZ, 0x1f, R88 ;  /* 0x0000001fff407819 */ /* 0x000fe20000011458 */
[----:B------:R-:W2:Y:S01]  /*0fa0*/  LDCU.64 UR4, c[0x0][0x390] ;  /* 0x00007200ff0477ac */ /* 0x000ea20008000a00 */
[----:B0-----:R-:W-:-:S05]  /*0fb0*/  SHF.R.U32.HI R33, RZ, 0x4, R32 ;  /* 0x00000004ff217819 */ /* 0x001fca0000011620 */
[----:B-1----:R-:W-:-:S05]  /*0fc0*/  IMAD R33, R33, UR6, R86 ;  /* 0x0000000621217c24 */ /* 0x002fca000f8e0256 */
[----:B------:R-:W-:-:S04]  /*0fd0*/  SHF.L.U32 R33, R33, 0x3, RZ ;  /* 0x0000000321217819 */ /* 0x000fc800000006ff */
[----:B------:R-:W-:Y:S02]  /*0fe0*/  IADD3 R32, P0, PT, R88, R33, RZ ;  /* 0x0000002158207210 */ /* 0x000fe40007f1e0ff */
[C---:B------:R-:W-:Y:S02]  /*0ff0*/  IADD3 R37, PT, PT, R33.reuse, UR6, RZ ;  /* 0x0000000621257c10 */ /* 0x040fe4000fffe0ff */
[----:B------:R-:W-:Y:S02]  /*1000*/  LEA.HI.X.SX32 R35, R33, R64, 0x1, P0 ;  /* 0x0000004021237211 */ /* 0x000fe400000f0eff */
[----:B--2---:R-:W-:Y:S01]  /*1010*/  LEA R34, P0, R32, UR4, 0x2 ;  /* 0x0000000420227c11 */ /* 0x004fe2000f8010ff */
[----:B------:R-:W-:Y:S01]  /*1020*/  VIADD R39, R37, UR6 ;  /* 0x0000000625277c36 */ /* 0x000fe20008000000 */
[----:B------:R-:W-:Y:S02]  /*1030*/  IADD3 R33, P1, PT, R88, R37, RZ ;  /* 0x0000002558217210 */ /* 0x000fe40007f3e0ff */
[----:B------:R-:W-:-:S02]  /*1040*/  LEA.HI.X R35, R32, UR5, R35, 0x2, P0 ;  /* 0x0000000520237c11 */ /* 0x000fc400080f1423 */
[----:B------:R-:W-:Y:S02]  /*1050*/  LEA.HI.X.SX32 R36, R37, R64, 0x1, P1 ;  /* 0x0000004025247211 */ /* 0x000fe400008f0eff */
[----:B------:R-:W-:Y:S01]  /*1060*/  LEA R32, P0, R33, UR4, 0x2 ;  /* 0x0000000421207c11 */ /* 0x000fe2000f8010ff */
[----:B------:R-:W-:Y:S01]  /*1070*/  STG.E desc[UR36][R34.64], R87 ;  /* 0x0000005722007986 */ /* 0x000fe2000c101924 */
[----:B------:R-:W-:Y:S02]  /*1080*/  IADD3 R65, PT, PT, R39, UR6, RZ ;  /* 0x0000000627417c10 */ /* 0x000fe4000fffe0ff */
[----:B------:R-:W-:Y:S01]  /*1090*/  LEA.HI.X R33, R33, UR5, R36, 0x2, P0 ;  /* 0x0000000521217c11 */ /* 0x000fe200080f1424 */
[----:B------:R-:W-:Y:S01]  /*10a0*/  STG.E desc[UR36][R34.64+0x4], R84 ;  /* 0x0000045422007986 */ /* 0x000fe2000c101924 */
[----:B------:R-:W-:-:S03]  /*10b0*/  IADD3 R37, P0, PT, R88, R39, RZ ;  /* 0x0000002758257210 */ /* 0x000fc60007f1e0ff */
[----:B------:R-:W-:Y:S01]  /*10c0*/  STG.E desc[UR36][R34.64+0x8], R85 ;  /* 0x0000085522007986 */ /* 0x000fe2000c101924 */
[----:B------:R-:W-:Y:S02]  /*10d0*/  LEA.HI.X.SX32 R38, R39, R64, 0x1, P0 ;  /* 0x0000004027267211 */ /* 0x000fe400000f0eff */
[C---:B------:R-:W-:Y:S01]  /*10e0*/  LEA R36, P0, R37.reuse, UR4, 0x2 ;  /* 0x0000000425247c11 */ /* 0x040fe2000f8010ff */
[----:B------:R-:W-:Y:S03]  /*10f0*/  STG.E desc[UR36][R34.64+0xc], R82 ;  /* 0x00000c5222007986 */ /* 0x000fe6000c101924 */
[----:B------:R-:W-:Y:S01]  /*1100*/  LEA.HI.X R37, R37, UR5, R38, 0x2, P0 ;  /* 0x0000000525257c11 */ /* 0x000fe200080f1426 */
[----:B------:R-:W-:Y:S01]  /*1110*/  STG.E desc[UR36][R34.64+0x10], R83 ;  /* 0x0000105322007986 */ /* 0x000fe2000c101924 */
[----:B------:R-:W-:-:S03]  /*1120*/  IADD3 R39, P0, PT, R88, R65, RZ ;  /* 0x0000004158277210 */ /* 0x000fc60007f1e0ff */
[----:B------:R-:W-:Y:S01]  /*1130*/  STG.E desc[UR36][R34.64+0x14], R80 ;  /* 0x0000145022007986 */ /* 0x000fe2000c101924 */
[----:B------:R-:W-:Y:S02]  /*1140*/  LEA.HI.X.SX32 R66, R65, R64, 0x1, P0 ;  /* 0x0000004041427211 */ /* 0x000fe400000f0eff */
[----:B------:R-:W-:Y:S01]  /*1150*/  LEA R38, P0, R39, UR4, 0x2 ;  /* 0x0000000427267c11 */ /* 0x000fe2000f8010ff */
[----:B------:R-:W-:Y:S01]  /*1160*/  STG.E desc[UR36][R34.64+0x18], R81 ;  /* 0x0000185122007986 */ /* 0x000fe2000c101924 */
[----:B------:R-:W-:Y:S02]  /*1170*/  IADD3 R65, PT, PT, R65, UR6, RZ ;  /* 0x0000000641417c10 */ /* 0x000fe4000fffe0ff */
[----:B------:R-:W-:Y:S01]  /*1180*/  LEA.HI.X R39, R39, UR5, R66, 0x2, P0 ;  /* 0x0000000527277c11 */ /* 0x000fe200080f1442 */
[----:B------:R0:W-:Y:S04]  /*1190*/  STG.E desc[UR36][R34.64+0x1c], R70 ;  /* 0x00001c4622007986 */ /* 0x0001e8000c101924 */
[----:B------:R1:W-:Y:S04]  /*11a0*/  STG.E desc[UR36][R32.64+0x14], R58 ;  /* 0x0000143a20007986 */ /* 0x0003e8000c101924 */
[----:B------:R-:W-:Y:S01]  /*11b0*/  STG.E desc[UR36][R32.64], R71 ;  /* 0x0000004720007986 */ /* 0x000fe2000c101924 */
[----:B0-----:R-:W-:-:S03]  /*11c0*/  IADD3 R35, P0, PT, R88, R65, RZ ;  /* 0x0000004158237210 */ /* 0x001fc60007f1e0ff */
[----:B------:R-:W-:Y:S01]  /*11d0*/  STG.E desc[UR36][R32.64+0x4], R62 ;  /* 0x0000043e20007986 */ /* 0x000fe2000c101924 */
[C---:B-1----:R-:W-:Y:S01]  /*11e0*/  LEA.HI.X.SX32 R58, R65.reuse, R64, 0x1, P0 ;  /* 0x00000040413a7211 */ /* 0x042fe200000f0eff */
[----:B------:R-:W-:Y:S01]  /*11f0*/  VIADD R65, R65, UR6 ;  /* 0x0000000641417c36 */ /* 0x000fe20008000000 */
[C---:B------:R-:W-:Y:S01]  /*1200*/  LEA R34, P0, R35.reuse, UR4, 0x2 ;  /* 0x0000000423227c11 */ /* 0x040fe2000f8010ff */
[----:B------:R-:W-:Y:S03]  /*1210*/  STG.E desc[UR36][R32.64+0x8], R63 ;  /* 0x0000083f20007986 */ /* 0x000fe6000c101924 */
[----:B------:R-:W-:Y:S01]  /*1220*/  LEA.HI.X R35, R35, UR5, R58, 0x2, P0 ;  /* 0x0000000523237c11 */ /* 0x000fe200080f143a */
[----:B------:R-:W-:Y:S04]  /*1230*/  STG.E desc[UR36][R32.64+0xc], R60 ;  /* 0x00000c3c20007986 */ /* 0x000fe8000c101924 */
[----:B------:R-:W-:Y:S04]  /*1240*/  STG.E desc[UR36][R32.64+0x10], R61 ;  /* 0x0000103d20007986 */ /* 0x000fe8000c101924 */
[----:B------:R-:W-:Y:S04]  /*1250*/  STG.E desc[UR36][R32.64+0x18], R59 ;  /* 0x0000183b20007986 */ /* 0x000fe8000c101924 */
[----:B------:R0:W-:Y:S04]  /*1260*/  STG.E desc[UR36][R32.64+0x1c], R56 ;  /* 0x00001c3820007986 */ /* 0x0001e8000c101924 */
[----:B------:R1:W-:Y:S04]  /*1270*/  STG.E desc[UR36][R36.64+0x14], R50 ;  /* 0x0000143224007986 */ /* 0x0003e8000c101924 */
[----:B------:R-:W-:Y:S01]  /*1280*/  STG.E desc[UR36][R36.64], R57 ;  /* 0x0000003924007986 */ /* 0x000fe2000c101924 */
[----:B0-----:R-:W-:-:S03]  /*1290*/  IADD3 R33, P0, PT, R88, R65, RZ ;  /* 0x0000004158217210 */ /* 0x001fc60007f1e0ff */
[----:B------:R-:W-:Y:S01]  /*12a0*/  STG.E desc[UR36][R36.64+0x4], R54 ;  /* 0x0000043624007986 */ /* 0x000fe2000c101924 */
[----:B-1----:R-:W-:-:S03]  /*12b0*/  LEA.HI.X.SX32 R50, R65, R64, 0x1, P0 ;  /* 0x0000004041327211 */ /* 0x002fc600000f0eff */
[----:B------:R-:W-:Y:S01]  /*12c0*/  STG.E desc[UR36][R36.64+0x8], R55 ;  /* 0x0000083724007986 */ /* 0x000fe2000c101924 */
[----:B------:R-:W-:Y:S02]  /*12d0*/  LEA R32, P0, R33, UR4, 0x2 ;  /* 0x0000000421207c11 */ /* 0x000fe4000f8010ff */
[----:B------:R-:W-:Y:S01]  /*12e0*/  IADD3 R65, PT, PT, R65, UR6, RZ ;  /* 0x0000000641417c10 */ /* 0x000fe2000fffe0ff */
[----:B------:R-:W-:Y:S01]  /*12f0*/  STG.E desc[UR36][R36.64+0xc], R52 ;  /* 0x00000c3424007986 */ /* 0x000fe2000c101924 */
[----:B------:R-:W-:-:S03]  /*1300*/  LEA.HI.X R33, R33, UR5, R50, 0x2, P0 ;  /* 0x0000000521217c11 */ /* 0x000fc600080f1432 */
[----:B------:R-:W-:Y:S04]  /*1310*/  STG.E desc[UR36][R36.64+0x10], R53 ;  /* 0x0000103524007986 */ /* 0x000fe8000c101924 */
[----:B------:R-:W-:Y:S04]  /*1320*/  STG.E desc[UR36][R36.64+0x18], R51 ;  /* 0x0000183324007986 */ /* 0x000fe8000c101924 */
[----:B------:R0:W-:Y:S04]  /*1330*/  STG.E desc[UR36][R36.64+0x1c], R48 ;  /* 0x00001c3024007986 */ /* 0x0001e8000c101924 */
[----:B------:R1:W-:Y:S04]  /*1340*/  STG.E desc[UR36][R38.64+0x10], R45 ;  /* 0x0000102d26007986 */ /* 0x0003e8000c101924 */
[----:B------:R-:W-:Y:S01]  /*1350*/  STG.E desc[UR36][R38.64], R49 ;  /* 0x0000003126007986 */ /* 0x000fe2000c101924 */
[----:B0-----:R-:W-:-:S03]  /*1360*/  IADD3 R37, P0, PT, R88, R65, RZ ;  /* 0x0000004158257210 */ /* 0x001fc60007f1e0ff */
[----:B------:R-:W-:Y:S01]  /*1370*/  STG.E desc[UR36][R38.64+0x4], R46 ;  /* 0x0000042e26007986 */ /* 0x000fe2000c101924 */
[----:B-1----:R-:W-:-:S03]  /*1380*/  IADD3 R45, PT, PT, R65, UR6, RZ ;  /* 0x00000006412d7c10 */ /* 0x002fc6000fffe0ff */
[----:B------:R-:W-:Y:S01]  /*1390*/  STG.E desc[UR36][R38.64+0x8], R47 ;  /* 0x0000082f26007986 */ /* 0x000fe2000c101924 */
[----:B------:R-:W-:-:S03]  /*13a0*/  IADD3 R88, P1, PT, R88, R45, RZ ;  /* 0x0000002d58587210 */ /* 0x000fc60007f3e0ff */
[----:B------:R-:W-:Y:S01]  /*13b0*/  STG.E desc[UR36][R38.64+0xc], R44 ;  /* 0x00000c2c26007986 */ /* 0x000fe2000c101924 */
[----:B------:R-:W-:-:S03]  /*13c0*/  LEA.HI.X.SX32 R45, R45, R64, 0x1, P1 ;  /* 0x000000402d2d7211 */ /* 0x000fc600008f0eff */
[----:B------:R-:W-:Y:S04]  /*13d0*/  STG.E desc[UR36][R38.64+0x14], R42 ;  /* 0x0000142a26007986 */ /* 0x000fe8000c101924 */
[----:B------:R-:W-:Y:S04]  /*13e0*/  STG.E desc[UR36][R38.64+0x18], R43 ;  /* 0x0000182b26007986 */ /* 0x000fe8000c101924 */
[----:B------:R0:W-:Y:S04]  /*13f0*/  STG.E desc[UR36][R38.64+0x1c], R40 ;  /* 0x00001c2826007986 */ /* 0x0001e8000c101924 */
[----:B------:R1:W-:Y:S04]  /*1400*/  STG.E desc[UR36][R34.64+0xc], R28 ;  /* 0x00000c1c22007986 */ /* 0x0003e8000c101924 */
[----:B------:R2:W-:Y:S01]  /*1410*/  STG.E desc[UR36][R34.64+0x10], R29 ;  /* 0x0000101d22007986 */ /* 0x0005e2000c101924 */
[----:B0-----:R-:W-:-:S03]  /*1420*/  LEA.HI.X.SX32 R38, R65, R64, 0x1, P0 ;  /* 0x0000004041267211 */ /* 0x001fc600000f0eff */
[----:B------:R-:W-:Y:S01]  /*1430*/  STG.E desc[UR36][R34.64], R41 ;  /* 0x0000002922007986 */ /* 0x000fe2000c101924 */
[----:B------:R-:W-:-:S03]  /*1440*/  LEA R36, P0, R37, UR4, 0x2 ;  /* 0x0000000425247c11 */ /* 0x000fc6000f8010ff */
[----:B------:R-:W-:Y:S01]  /*1450*/  STG.E desc[UR36][R34.64+0x4], R30 ;  /* 0x0000041e22007986 */ /* 0x000fe2000c101924 */
[----:B------:R-:W-:Y:S02]  /*1460*/  LEA.HI.X R37, R37, UR5, R38, 0x2, P0 ;  /* 0x0000000525257c11 */ /* 0x000fe400080f1426 */
[C---:B-1----:R-:W-:Y:S01]  /*1470*/  LEA R28, P0, R88.reuse, UR4, 0x2 ;  /* 0x00000004581c7c11 */ /* 0x042fe2000f8010ff */
[----:B------:R-:W-:Y:S03]  /*1480*/  STG.E desc[UR36][R34.64+0x8], R31 ;  /* 0x0000081f22007986 */ /* 0x000fe6000c101924 */
[----:B--2---:R-:W-:Y:S01]  /*1490*/  LEA.HI.X R29, R88, UR5, R45, 0x2, P0 ;  /* 0x00000005581d7c11 */ /* 0x004fe200080f142d */
[----:B------:R-:W-:Y:S04]  /*14a0*/  STG.E desc[UR36][R34.64+0x14], R26 ;  /* 0x0000141a22007986 */ /* 0x000fe8000c101924 */
        /* <DEDUP_REMOVED lines=25> */
[----:B------:R-:W-:Y:S01]  /*1640*/  STG.E desc[UR36][R28.64+0x1c], R0 ;  /* 0x00001c001c007986 */ /* 0x000fe2000c101924 */
[----:B------:R-:W-:Y:S05]  /*1650*/  EXIT ;  /* 0x000000000000794d */ /* 0x000fea0003800000 */
.L_x_4:
[----:B------:R-:W-:-:S00]  /*1660*/  BRA `(.L_x_4) ;  /* 0xfffffffc00fc7947 */ /* 0x000fc0000383ffff */
[----:B------:R-:W-:-:S00]  /*1670*/  NOP ;  /* 0x0000000000007918 */ /* 0x000fc00000000000 */
        /* <DEDUP_REMOVED lines=8> */
.L_x_60:


//--------------------- .text._Z16matrix_transposeILi64ELi8EEvPKfPfii --------------------------
	.section	.text._Z16matrix_transposeILi64ELi8EEvPKfPfii,"ax",@progbits
	.align	128
        .global         _Z16matrix_transposeILi64ELi8EEvPKfPfii
        .type           _Z16matrix_transposeILi64ELi8EEvPKfPfii,@function
        .size           _Z16matrix_transposeILi64ELi8EEvPKfPfii,(.L_x_61 - _Z16matrix_transposeILi64ELi8EEvPKfPfii)
        .other          _Z16matrix_transposeILi64ELi8EEvPKfPfii,@"STO_CUDA_ENTRY STV_DEFAULT"
_Z16matrix_transposeILi64ELi8EEvPKfPfii:
.text._Z16matrix_transposeILi64ELi8EEvPKfPfii:
[----:B------:R-:W-:Y:S01]  /*0000*/  LDC R1, c[0x0][0x37c] ;  /* 0x0000df00ff017b82 */ /* 0x000fe20000000800 */
[----:B------:R-:W0:Y:S01]  /*0010*/  S2R R19, SR_CTAID.Y ;  /* 0x0000000000137919 */ /* 0x000e220000002600 */
[----:B------:R-:W1:Y:S01]  /*0020*/  LDCU.64 UR8, c[0x0][0x390] ;  /* 0x00007200ff0877ac */ /* 0x000e620008000a00 */
[----:B------:R-:W0:Y:S01]  /*0030*/  S2R R16, SR_TID.Y ;  /* 0x0000000000107919 */ /* 0x000e220000002200 */
[----:B------:R-:W2:Y:S01]  /*0040*/  LDCU.64 UR6, c[0x0][0x358] ;  /* 0x00006b00ff0677ac */ /* 0x000ea20008000a00 */
[----:B------:R-:W3:Y:S01]  /*0050*/  S2R R17, SR_TID.X ;  /* 0x0000000000117919 */ /* 0x000ee20000002100 */
[----:B------:R-:W3:Y:S01]  /*0060*/  S2R R20, SR_CTAID.X ;  /* 0x0000000000147919 */ /* 0x000ee20000002500 */
[----:B0-----:R-:W-:-:S04]  /*0070*/  LEA R4, R19, R16, 0x6 ;  /* 0x0000001013047211 */ /* 0x001fc800078e30ff */
[----:B-1----:R-:W-:Y:S02]  /*0080*/  ISETP.GE.AND P0, PT, R4, UR8, PT ;  /* 0x0000000804007c0c */ /* 0x002fe4000bf06270 */
[----:B---3--:R-:W-:-:S04]  /*0090*/  LEA R21, R20, R17, 0x6 ;  /* 0x0000001114157211 */ /* 0x008fc800078e30ff */
[----:B------:R-:W-:-:S13]  /*00a0*/  ISETP.GE.OR P1, PT, R21, UR9, P0 ;  /* 0x0000000915007c0c */ /* 0x000fda0008726670 */
[----:B------:R-:W0:Y:S01]  /*00b0*/  @!P1 LDC.64 R2, c[0x0][0x380] ;  /* 0x0000e000ff029b82 */ /* 0x000e220000000a00 */
[----:B------:R-:W-:-:S04]  /*00c0*/  @!P1 IMAD R5, R4, UR9, R21 ;  /* 0x0000000904059c24 */ /* 0x000fc8000f8e0215 */
[----:B0-----:R-:W-:-:S06]  /*00d0*/  @!P1 IMAD.WIDE R2, R5, 0x4, R2 ;  /* 0x0000000405029825 */ /* 0x001fcc00078e0202 */
[----:B--2---:R-:W2:Y:S01]  /*00e0*/  @!P1 LDG.E R3, desc[UR6][R2.64] ;  /* 0x0000000602039981 */ /* 0x004ea2000c1e1900 */
[----:B------:R-:W0:Y:S01]  /*00f0*/  S2UR UR5, SR_CgaCtaId ;  /* 0x00000000000579c3 */ /* 0x000e220000008800 */
[C---:B------:R-:W-:Y:S01]  /*0100*/  VIADD R6, R4.reuse, 0x8 ;  /* 0x0000000804067836 */ /* 0x040fe20000000000 */
[C---:B------:R-:W-:Y:S01]  /*0110*/  IADD3 R8, PT, PT, R4.reuse, 0x10, RZ ;  /* 0x0000001004087810 */ /* 0x040fe20007ffe0ff */
[----:B------:R-:W-:Y:S01]  /*0120*/  UMOV UR4, 0x400 ;  /* 0x0000040000047882 */ /* 0x000fe20000000000 */
[C---:B------:R-:W-:Y:S01]  /*0130*/  VIADD R24, R4.reuse, 0x20 ;  /* 0x0000002004187836 */ /* 0x040fe20000000000 */
[C---:B------:R-:W-:Y:S01]  /*0140*/  IADD3 R22, PT, PT, R4.reuse, 0x18, RZ ;  /* 0x0000001804167810 */ /* 0x040fe20007ffe0ff */
[----:B------:R-:W-:Y:S01]  /*0150*/  VIADD R23, R4, 0x38 ;  /* 0x0000003804177836 */ /* 0x000fe20000000000 */
[----:B------:R-:W-:Y:S02]  /*0160*/  ISETP.GE.AND P0, PT, R8, UR8, PT ;  /* 0x0000000808007c0c */ /* 0x000fe4000bf06270 */
[----:B------:R-:W-:-:S02]  /*0170*/  ISETP.GE.AND P2, PT, R6, UR8, PT ;  /* 0x0000000806007c0c */ /* 0x000fc4000bf46270 */
[C---:B------:R-:W-:Y:S02]  /*0180*/  ISETP.GE.OR P0, PT, R21.reuse, UR9, P0 ;  /* 0x0000000915007c0c */ /* 0x040fe40008706670 */
[----:B------:R-:W-:Y:S02]  /*0190*/  ISETP.GE.OR P2, PT, R21, UR9, P2 ;  /* 0x0000000915007c0c */ /* 0x000fe40009746670 */
[C---:B------:R-:W-:Y:S02]  /*01a0*/  IADD3 R28, PT, PT, R4.reuse, 0x30, RZ ;  /* 0x00000030041c7810 */ /* 0x040fe40007ffe0ff */
[----:B------:R-:W-:Y:S02]  /*01b0*/  IADD3 R26, PT, PT, R4, 0x28, RZ ;  /* 0x00000028041a7810 */ /* 0x000fe40007ffe0ff */
[----:B------:R-:W-:Y:S02]  /*01c0*/  ISETP.GE.AND P4, PT, R24, UR8, PT ;  /* 0x0000000818007c0c */ /* 0x000fe4000bf86270 */
[----:B------:R-:W-:-:S02]  /*01d0*/  ISETP.GE.AND P6, PT, R28, UR8, PT ;  /* 0x000000081c007c0c */ /* 0x000fc4000bfc6270 */
[----:B------:R-:W-:Y:S01]  /*01e0*/  ISETP.GE.AND P5, PT, R23, UR8, PT ;  /* 0x0000000817007c0c */ /* 0x000fe2000bfa6270 */
[----:B0-----:R-:W-:Y:S01]  /*01f0*/  ULEA UR4, UR5, UR4, 0x18 ;  /* 0x0000000405047291 */ /* 0x001fe2000f8ec0ff */
[----:B------:R-:W0:Y:S01]  /*0200*/  @!P0 LDC.64 R12, c[0x0][0x380] ;  /* 0x0000e000ff0c8b82 */ /* 0x000e220000000a00 */
[----:B------:R-:W-:Y:S01]  /*0210*/  ISETP.GE.AND P3, PT, R26, UR8, PT ;  /* 0x000000081a007c0c */ /* 0x000fe2000bf66270 */
[----:B------:R-:W-:Y:S01]  /*0220*/  @!P0 IMAD R5, R8, UR9, R21 ;  /* 0x0000000908058c24 */ /* 0x000fe2000f8e0215 */
[----:B------:R-:W-:Y:S02]  /*0230*/  ISETP.GE.OR P4, PT, R21, UR9, P4 ;  /* 0x0000000915007c0c */ /* 0x000fe4000a786670 */
[----:B------:R-:W-:Y:S02]  /*0240*/  LEA R18, R17, UR4, 0x2 ;  /* 0x0000000411127c11 */ /* 0x000fe4000f8e10ff */
[C---:B------:R-:W-:Y:S01]  /*0250*/  ISETP.GE.OR P6, PT, R21.reuse, UR9, P6 ;  /* 0x0000000915007c0c */ /* 0x040fe2000b7c6670 */
[----:B------:R-:W1:Y:S01]  /*0260*/  @!P2 LDC.64 R14, c[0x0][0x380] ;  /* 0x0000e000ff0eab82 */ /* 0x000e620000000a00 */
[C---:B------:R-:W-:Y:S01]  /*0270*/  ISETP.GE.OR P5, PT, R21.reuse, UR9, P5 ;  /* 0x0000000915007c0c */ /* 0x040fe2000afa6670 */
[----:B------:R-:W-:Y:S01]  /*0280*/  IMAD R0, R16, 0x104, R18 ;  /* 0x0000010410007824 */ /* 0x000fe200078e0212 */
[----:B------:R-:W-:-:S09]  /*0290*/  ISETP.GE.OR P3, PT, R21, UR9, P3 ;  /* 0x0000000915007c0c */ /* 0x000fd20009f66670 */
[----:B------:R-:W3:Y:S01]  /*02a0*/  @!P6 LDC.64 R8, c[0x0][0x380] ;  /* 0x0000e000ff08eb82 */ /* 0x000ee20000000a00 */
[----:B0-----:R-:W-:-:S07]  /*02b0*/  @!P0 IMAD.WIDE R12, R5, 0x4, R12 ;  /* 0x00000004050c8825 */ /* 0x001fce00078e020c */
[----:B------:R-:W0:Y:S01]  /*02c0*/  @!P4 LDC.64 R4, c[0x0][0x380] ;  /* 0x0000e000ff04cb82 */ /* 0x000e220000000a00 */
[--C-:B------:R-:W-:Y:S01]  /*02d0*/  @!P4 IMAD R24, R24, UR9, R21.reuse ;  /* 0x000000091818cc24 */ /* 0x100fe2000f8e0215 */
[----:B------:R-:W4:Y:S01]  /*02e0*/  @!P0 LDG.E R13, desc[UR6][R12.64] ;  /* 0x000000060c0d8981 */ /* 0x000f22000c1e1900 */
[--C-:B------:R-:W-:Y:S02]  /*02f0*/  @!P3 IMAD R27, R26, UR9, R21.reuse ;  /* 0x000000091a1bbc24 */ /* 0x100fe4000f8e0215 */
[----:B------:R-:W-:-:S04]  /*0300*/  @!P6 IMAD R25, R28, UR9, R21 ;  /* 0x000000091c19ec24 */ /* 0x000fc8000f8e0215 */
[----:B---3--:R-:W-:-:S06]  /*0310*/  @!P6 IMAD.WIDE R8, R25, 0x4, R8 ;  /* 0x000000041908e825 */ /* 0x008fcc00078e0208 */
[----:B------:R-:W3:Y:S01]  /*0320*/  @!P6 LDG.E R9, desc[UR6][R8.64] ;  /* 0x000000060809e981 */ /* 0x000ee2000c1e1900 */
[----:B0-----:R-:W-:-:S06]  /*0330*/  @!P4 IMAD.WIDE R4, R24, 0x4, R4 ;  /* 0x000000041804c825 */ /* 0x001fcc00078e0204 */
[----:B------:R-:W5:Y:S04]  /*0340*/  @!P4 LDG.E R5, desc[UR6][R4.64] ;  /* 0x000000060405c981 */ /* 0x000f68000c1e1900 */
[----:B--2---:R0:W-:Y:S01]  /*0350*/  @!P1 STS [R0], R3 ;  /* 0x0000000300009388 */ /* 0x0041e20000000800 */
[----:B------:R-:W-:-:S04]  /*0360*/  ISETP.GE.AND P1, PT, R22, UR8, PT ;  /* 0x0000000816007c0c */ /* 0x000fc8000bf26270 */
[----:B------:R-:W-:Y:S01]  /*0370*/  ISETP.GE.OR P1, PT, R21, UR9, P1 ;  /* 0x0000000915007c0c */ /* 0x000fe20008f26670 */
[----:B0-----:R-:W-:Y:S02]  /*0380*/  @!P2 IMAD R3, R6, UR9, R21 ;  /* 0x000000090603ac24 */ /* 0x001fe4000f8e0215 */
[----:B------:R-:W0:Y:S02]  /*0390*/  @!P5 LDC.64 R6, c[0x0][0x380] ;  /* 0x0000e000ff06db82 */ /* 0x000e240000000a00 */
[----:B-1----:R-:W-:-:S08]  /*03a0*/  @!P2 IMAD.WIDE R14, R3, 0x4, R14 ;  /* 0x00000004030ea825 */ /* 0x002fd000078e020e */
[----:B------:R-:W1:Y:S01]  /*03b0*/  @!P1 LDC.64 R10, c[0x0][0x380] ;  /* 0x0000e000ff0a9b82 */ /* 0x000e620000000a00 */
[--C-:B------:R-:W-:Y:S01]  /*03c0*/  @!P1 IMAD R29, R22, UR9, R21.reuse ;  /* 0x00000009161d9c24 */ /* 0x100fe2000f8e0215 */
[----:B------:R2:W2:Y:S06]  /*03d0*/  @!P2 LDG.E R15, desc[UR6][R14.64] ;  /* 0x000000060e0fa981 */ /* 0x0004ac000c1e1900 */
[----:B------:R-:W4:Y:S01]  /*03e0*/  @!P3 LDC.64 R2, c[0x0][0x380] ;  /* 0x0000e000ff02bb82 */ /* 0x000f220000000a00 */
[----:B------:R-:W-:-:S04]  /*03f0*/  @!P5 IMAD R21, R23, UR9, R21 ;  /* 0x000000091715dc24 */ /* 0x000fc8000f8e0215 */
[----:B0-----:R-:W-:-:S06]  /*0400*/  @!P5 IMAD.WIDE R6, R21, 0x4, R6 ;  /* 0x000000041506d825 */ /* 0x001fcc00078e0206 */
[----:B------:R-:W2:Y:S01]  /*0410*/  @!P5 LDG.E R7, desc[UR6][R6.64] ;  /* 0x000000060607d981 */ /* 0x000ea2000c1e1900 */
[----:B-1----:R-:W-:-:S06]  /*0420*/  @!P1 IMAD.WIDE R10, R29, 0x4, R10 ;  /* 0x000000041d0a9825 */ /* 0x002fcc00078e020a */
[----:B------:R-:W2:Y:S01]  /*0430*/  @!P1 LDG.E R11, desc[UR6][R10.64] ;  /* 0x000000060a0b9981 */ /* 0x000ea2000c1e1900 */
[----:B----4-:R-:W-:-:S05]  /*0440*/  @!P3 IMAD.WIDE R2, R27, 0x4, R2 ;  /* 0x000000041b02b825 */ /* 0x010fca00078e0202 */
[----:B------:R0:W4:Y:S04]  /*0450*/  @!P3 LDG.E R21, desc[UR6][R2.64] ;  /* 0x000000060215b981 */ /* 0x000128000c1e1900 */
[----:B------:R1:W-:Y:S01]  /*0460*/  @!P0 STS [R0+0x1040], R13 ;  /* 0x0010400d00008388 */ /* 0x0003e20000000800 */
[----:B------:R-:W-:Y:S02]  /*0470*/  LEA R19, R19, R17, 0x6 ;  /* 0x0000001113137211 */ /* 0x000fe400078e30ff */
[----:B------:R-:W-:Y:S01]  /*0480*/  LEA R20, R20, R16, 0x6 ;  /* 0x0000001014147211 */ /* 0x000fe200078e30ff */
[----:B---3--:R-:W-:Y:S04]  /*0490*/  @!P6 STS [R0+0x30c0], R9 ;  /* 0x0030c0090000e388 */ /* 0x008fe80000000800 */
[----:B-----5:R-:W-:Y:S01]  /*04a0*/  @!P4 STS [R0+0x2080], R5 ;  /* 0x002080050000c388 */ /* 0x020fe20000000800 */
[----:B------:R-:W-:-:S05]  /*04b0*/  IMAD R17, R17, 0x100, R18 ;  /* 0x0000010011117824 */ /* 0x000fca00078e0212 */
[----:B------:R-:W-:Y:S02]  /*04c0*/  LEA R16, R16, R17, 0x2 ;  /* 0x0000001110107211 */ /* 0x000fe400078e10ff */
[C---:B------:R-:W-:Y:S01]  /*04d0*/  IADD3 R4, PT, PT, R20.reuse, 0x8, RZ ;  /* 0x0000000814047810 */ /* 0x040fe20007ffe0ff */
[C---:B------:R-:W-:Y:S01]  /*04e0*/  VIADD R24, R20.reuse, 0x10 ;  /* 0x0000001014187836 */ /* 0x040fe20000000000 */
[C---:B------:R-:W-:Y:S01]  /*04f0*/  IADD3 R26, PT, PT, R20.reuse, 0x18, RZ ;  /* 0x00000018141a7810 */ /* 0x040fe20007ffe0ff */
[C---:B--2---:R-:W-:Y:S01]  /*0500*/  VIADD R14, R20.reuse, 0x28 ;  /* 0x00000028140e7836 */ /* 0x044fe20000000000 */
[----:B------:R-:W-:Y:S01]  /*0510*/  IADD3 R18, PT, PT, R20, 0x30, RZ ;  /* 0x0000003014127810 */ /* 0x000fe20007ffe0ff */
[----:B------:R-:W-:Y:S01]  /*0520*/  @!P2 STS [R0+0x820], R15 ;  /* 0x0008200f0000a388 */ /* 0x000fe20000000800 */
[----:B------:R-:W-:-:S04]  /*0530*/  ISETP.GE.AND P2, PT, R19, UR8, PT ;  /* 0x0000000813007c0c */ /* 0x000fc8000bf46270 */
[----:B------:R-:W-:-:S13]  /*0540*/  ISETP.GE.OR P0, PT, R20, UR9, P2 ;  /* 0x0000000914007c0c */ /* 0x000fda0009706670 */
[----:B0-----:R-:W0:Y:S01]  /*0550*/  @!P0 LDC.64 R2, c[0x0][0x388] ;  /* 0x0000e200ff028b82 */ /* 0x001e220000000a00 */
[----:B------:R-:W-:Y:S04]  /*0560*/  @!P5 STS [R0+0x38e0], R7 ;  /* 0x0038e0070000d388 */ /* 0x000fe80000000800 */
[----:B------:R-:W-:Y:S04]  /*0570*/  @!P1 STS [R0+0x1860], R11 ;  /* 0x0018600b00009388 */ /* 0x000fe80000000800 */
[----:B----4-:R2:W-:Y:S01]  /*0580*/  @!P3 STS [R0+0x28a0], R21 ;  /* 0x0028a0150000b388 */ /* 0x0105e20000000800 */
[----:B------:R-:W-:Y:S06]  /*0590*/  BAR.SYNC.DEFER_BLOCKING 0x0 ;  /* 0x0000000000007b1d */ /* 0x000fec0000010000 */
[----:B------:R-:W3:Y:S01]  /*05a0*/  @!P0 LDS R15, [R16] ;  /* 0x00000000100f8984 */ /* 0x000ee20000000800 */
[----:B------:R-:W-:Y:S01]  /*05b0*/  ISETP.GE.OR P1, PT, R4, UR9, P2 ;  /* 0x0000000904007c0c */ /* 0x000fe20009726670 */
[C---:B-1----:R-:W-:Y:S01]  /*05c0*/  @!P0 IMAD R13, R20.reuse, UR8, R19 ;  /* 0x00000008140d8c24 */ /* 0x042fe2000f8e0213 */
[----:B--2---:R-:W-:-:S03]  /*05d0*/  IADD3 R0, PT, PT, R20, 0x20, RZ ;  /* 0x0000002014007810 */ /* 0x004fc60007ffe0ff */
[----:B0-----:R-:W-:Y:S01]  /*05e0*/  @!P0 IMAD.WIDE R2, R13, 0x4, R2 ;  /* 0x000000040d028825 */ /* 0x001fe200078e0202 */
[----:B------:R-:W-:Y:S02]  /*05f0*/  ISETP.GE.OR P6, PT, R24, UR9, P2 ;  /* 0x0000000918007c0c */ /* 0x000fe400097c6670 */
[----:B------:R-:W-:Y:S02]  /*0600*/  ISETP.GE.OR P5, PT, R26, UR9, P2 ;  /* 0x000000091a007c0c */ /* 0x000fe400097a6670 */
[----:B------:R-:W-:-:S03]  /*0610*/  ISETP.GE.OR P4, PT, R0, UR9, P2 ;  /* 0x0000000900007c0c */ /* 0x000fc60009786670 */
[----:B------:R-:W0:Y:S01]  /*0620*/  @!P1 LDC.64 R12, c[0x0][0x388] ;  /* 0x0000e200ff0c9b82 */ /* 0x000e220000000a00 */
[----:B------:R-:W-:Y:S01]  /*0630*/  ISETP.GE.OR P3, PT, R14, UR9, P2 ;  /* 0x000000090e007c0c */ /* 0x000fe20009766670 */
[----:B------:R-:W1:Y:S06]  /*0640*/  @!P1 LDS R25, [R16+0x20] ;  /* 0x0000200010199984 */ /* 0x000e6c0000000800 */
[----:B------:R-:W-:Y:S01]  /*0650*/  @!P5 LDS R17, [R16+0x60] ;  /* 0x000060001011d984 */ /* 0x000fe20000000800 */
[----:B------:R-:W-:Y:S01]  /*0660*/  @!P1 IMAD R5, R4, UR8, R19 ;  /* 0x0000000804059c24 */ /* 0x000fe2000f8e0213 */
[----:B------:R-:W2:Y:S02]  /*0670*/  @!P6 LDC.64 R10, c[0x0][0x388] ;  /* 0x0000e200ff0aeb82 */ /* 0x000ea40000000a00 */
[----:B------:R-:W-:Y:S04]  /*0680*/  @!P4 LDS R21, [R16+0x80] ;  /* 0x000080001015c984 */ /* 0x000fe80000000800 */
[----:B------:R-:W-:Y:S02]  /*0690*/  @!P3 LDS R22, [R16+0xa0] ;  /* 0x0000a0001016b984 */ /* 0x000fe40000000800 */
[----:B------:R-:W4:Y:S02]  /*06a0*/  @!P3 LDC.64 R6, c[0x0][0x388] ;  /* 0x0000e200ff06bb82 */ /* 0x000f240000000a00 */
[----:B---3--:R3:W-:Y:S01]  /*06b0*/  @!P0 STG.E desc[UR6][R2.64], R15 ;  /* 0x0000000f02008986 */ /* 0x0087e2000c101906 */
[----:B------:R-:W-:-:S03]  /*06c0*/  ISETP.GE.OR P0, PT, R18, UR9, P2 ;  /* 0x0000000912007c0c */ /* 0x000fc60009706670 */
[----:B------:R-:W5:Y:S01]  /*06d0*/  @!P6 LDS R15, [R16+0x40] ;  /* 0x00004000100fe984 */ /* 0x000f620000000800 */
[----:B0-----:R-:W-:Y:S02]  /*06e0*/  @!P1 IMAD.WIDE R12, R5, 0x4, R12 ;  /* 0x00000004050c9825 */ /* 0x001fe400078e020c */
[----:B------:R-:W0:Y:S07]  /*06f0*/  @!P4 LDC.64 R4, c[0x0][0x388] ;  /* 0x0000e200ff04cb82 */ /* 0x000e2e0000000a00 */
[----:B------:R-:W5:Y:S01]  /*0700*/  @!P0 LDS R23, [R16+0xc0] ;  /* 0x0000c00010178984 */ /* 0x000f620000000800 */
[----:B---3--:R-:W3:Y:S08]  /*0710*/  @!P5 LDC.64 R2, c[0x0][0x388] ;  /* 0x0000e200ff02db82 */ /* 0x008ef00000000a00 */
[----:B------:R-:W5:Y:S01]  /*0720*/  @!P0 LDC.64 R8, c[0x0][0x388] ;  /* 0x0000e200ff088b82 */ /* 0x000f620000000a00 */
[--C-:B------:R-:W-:Y:S01]  /*0730*/  @!P6 IMAD R27, R24, UR8, R19.reuse ;  /* 0x00000008181bec24 */ /* 0x100fe2000f8e0213 */
[----:B------:R-:W-:Y:S01]  /*0740*/  IADD3 R20, PT, PT, R20, 0x38, RZ ;  /* 0x0000003814147810 */ /* 0x000fe20007ffe0ff */
[----:B------:R-:W-:-:S02]  /*0750*/  @!P5 IMAD R29, R26, UR8, R19 ;  /* 0x000000081a1ddc24 */ /* 0x000fc4000f8e0213 */
[----:B--2---:R-:W-:Y:S01]  /*0760*/  @!P6 IMAD.WIDE R10, R27, 0x4, R10 ;  /* 0x000000041b0ae825 */ /* 0x004fe200078e020a */
[----:B------:R-:W-:-:S03]  /*0770*/  ISETP.GE.OR P2, PT, R20, UR9, P2 ;  /* 0x0000000914007c0c */ /* 0x000fc60009746670 */
[--C-:B------:R-:W-:Y:S02]  /*0780*/  @!P4 IMAD R27, R0, UR8, R19.reuse ;  /* 0x00000008001bcc24 */ /* 0x100fe4000f8e0213 */
[----:B------:R-:W-:Y:S02]  /*0790*/  @!P0 IMAD R18, R18, UR8, R19 ;  /* 0x0000000812128c24 */ /* 0x000fe4000f8e0213 */
[----:B---3--:R-:W-:-:S04]  /*07a0*/  @!P5 IMAD.WIDE R2, R29, 0x4, R2 ;  /* 0x000000041d02d825 */ /* 0x008fc800078e0202 */
[----:B------:R-:W-:Y:S02]  /*07b0*/  @!P3 IMAD R29, R14, UR8, R19 ;  /* 0x000000080e1dbc24 */ /* 0x000fe4000f8e0213 */
[----:B0-----:R-:W-:Y:S01]  /*07c0*/  @!P4 IMAD.WIDE R4, R27, 0x4, R4 ;  /* 0x000000041b04c825 */ /* 0x001fe200078e0204 */
[----:B-1----:R0:W-:Y:S03]  /*07d0*/  @!P1 STG.E desc[UR6][R12.64], R25 ;  /* 0x000000190c009986 */ /* 0x0021e6000c101906 */
[----:B----4-:R-:W-:Y:S01]  /*07e0*/  @!P3 IMAD.WIDE R6, R29, 0x4, R6 ;  /* 0x000000041d06b825 */ /* 0x010fe200078e0206 */
[----:B-----5:R0:W-:Y:S03]  /*07f0*/  @!P6 STG.E desc[UR6][R10.64], R15 ;  /* 0x0000000f0a00e986 */ /* 0x0201e6000c101906 */
[----:B------:R-:W-:Y:S01]  /*0800*/  @!P0 IMAD.WIDE R8, R18, 0x4, R8 ;  /* 0x0000000412088825 */ /* 0x000fe200078e0208 */
[----:B------:R0:W-:Y:S04]  /*0810*/  @!P5 STG.E desc[UR6][R2.64], R17 ;  /* 0x000000110200d986 */ /* 0x0001e8000c101906 */
[----:B------:R0:W-:Y:S04]  /*0820*/  @!P4 STG.E desc[UR6][R4.64], R21 ;  /* 0x000000150400c986 */ /* 0x0001e8000c101906 */
[----:B------:R0:W-:Y:S04]  /*0830*/  @!P3 STG.E desc[UR6][R6.64], R22 ;  /* 0x000000160600b986 */ /* 0x0001e8000c101906 */
[----:B------:R0:W-:Y:S01]  /*0840*/  @!P0 STG.E desc[UR6][R8.64], R23 ;  /* 0x0000001708008986 */ /* 0x0001e2000c101906 */
[----:B------:R-:W-:Y:S05]  /*0850*/  @P2 EXIT ;  /* 0x000000000000294d */ /* 0x000fea0003800000 */
[----:B0-----:R-:W0:Y:S01]  /*0860*/  LDS R5, [R16+0xe0] ;  /* 0x0000e00010057984 */ /* 0x001e220000000800 */
[----:B------:R-:W1:Y:S01]  /*0870*/  LDC.64 R2, c[0x0][0x388] ;  /* 0x0000e200ff027b82 */ /* 0x000e620000000a00 */
[----:B------:R-:W-:-:S04]  /*0880*/  IMAD R19, R20, UR8, R19 ;  /* 0x0000000814137c24 */ /* 0x000fc8000f8e0213 */
[----:B-1----:R-:W-:-:S05]  /*0890*/  IMAD.WIDE R2, R19, 0x4, R2 ;  /* 0x0000000413027825 */ /* 0x002fca00078e0202 */
[----:B0-----:R-:W-:Y:S01]  /*08a0*/  STG.E desc[UR6][R2.64], R5 ;  /* 0x0000000502007986 */ /* 0x001fe2000c101906 */
[----:B------:R-:W-:Y:S05]  /*08b0*/  EXIT ;  /* 0x000000000000794d */ /* 0x000fea0003800000 */
.L_x_5:
        /* <DEDUP_REMOVED lines=12> */
.L_x_61:


//--------------------- .text._Z14matrix_softmaxPfii --------------------------
	.section	.text._Z14matrix_softmaxPfii,"ax",@progbits
	.align	128
        .global         _Z14matrix_softmaxPfii
        .type           _Z14matrix_softmaxPfii,@function
        .size           _Z14matrix_softmaxPfii,(.L_x_58 - _Z14matrix_softmaxPfii)
        .other          _Z14matrix_softmaxPfii,@"STO_CUDA_ENTRY STV_DEFAULT"
_Z14matrix_softmaxPfii:
.text._Z14matrix_softmaxPfii:
[----:B------:R-:W-:Y:S08]  /*0000*/  LDC R1, c[0x0][0x37c] ;  /* 0x0000df00ff017b82 */ /* 0x000ff00000000800 */
[----:B------:R-:W0:Y:S08]  /*0010*/  S2UR UR6, SR_CTAID.X ;  /* 0x00000000000679c3 */ /* 0x000e300000002500 */
[----:B------:R-:W0:Y:S02]  /*0020*/  LDC R0, c[0x0][0x388] ;  /* 0x0000e200ff007b82 */ /* 0x000e240000000800 */
[----:B0-----:R-:W-:-:S13]  /*0030*/  ISETP.LE.AND P0, PT, R0, UR6, PT ;  /* 0x0000000600007c0c */ /* 0x001fda000bf03270 */
[----:B------:R-:W-:Y:S05]  /*0040*/  @P0 EXIT ;  /* 0x000000000000094d */ /* 0x000fea0003800000 */
[----:B------:R-:W0:Y:S01]  /*0050*/  S2R R2, SR_TID.X ;  /* 0x0000000000027919 */ /* 0x000e220000002100 */
[----:B------:R-:W1:Y:S01]  /*0060*/  LDCU UR4, c[0x0][0x38c] ;  /* 0x00007180ff0477ac */ /* 0x000e620008000800 */
[----:B------:R-:W-:Y:S01]  /*0070*/  BSSY.RECONVERGENT B0, `(.L_x_6) ;  /* 0x0000030000007945 */ /* 0x000fe20003800200 */
[----:B------:R-:W-:Y:S02]  /*0080*/  HFMA2 R0, -RZ, RZ, 0, 0 ;  /* 0x00000000ff007431 */ /* 0x000fe400000001ff */
[----:B------:R-:W-:Y:S01]  /*0090*/  IMAD.MOV.U32 R6, RZ, RZ, -0x800000 ;  /* 0xff800000ff067424 */ /* 0x000fe200078e00ff */
[----:B------:R-:W2:Y:S01]  /*00a0*/  LDCU.64 UR8, c[0x0][0x358] ;  /* 0x00006b00ff0877ac */ /* 0x000ea20008000a00 */
[----:B------:R-:W3:Y:S01]  /*00b0*/  LDCU UR5, c[0x0][0x38c] ;  /* 0x00007180ff0577ac */ /* 0x000ee20008000800 */
[----:B-1----:R-:W-:-:S05]  /*00c0*/  IMAD.U32 R3, RZ, RZ, UR4 ;  /* 0x00000004ff037e24 */ /* 0x002fca000f8e00ff */
[----:B0-----:R-:W-:-:S13]  /*00d0*/  ISETP.GE.AND P0, PT, R2, R3, PT ;  /* 0x000000030200720c */ /* 0x001fda0003f06270 */
[----:B--23--:R-:W-:Y:S05]  /*00e0*/  @P0 BRA `(.L_x_7) ;  /* 0x0000000000a00947 */ /* 0x00cfea0003800000 */
[----:B------:R-:W0:Y:S01]  /*00f0*/  LDC R7, c[0x0][0x360] ;  /* 0x0000d800ff077b82 */ /* 0x000e220000000800 */
[----:B------:R-:W-:Y:S01]  /*0100*/  IMAD.MOV.U32 R0, RZ, RZ, RZ ;  /* 0x000000ffff007224 */ /* 0x000fe200078e00ff */
[----:B------:R-:W-:Y:S01]  /*0110*/  MOV R8, R2 ;  /* 0x0000000200087202 */ /* 0x000fe20000000f00 */
[----:B------:R-:W-:-:S05]  /*0120*/  IMAD.MOV.U32 R6, RZ, RZ, -0x800000 ;  /* 0xff800000ff067424 */ /* 0x000fca00078e00ff */
[----:B------:R-:W1:Y:S02]  /*0130*/  LDC.64 R4, c[0x0][0x380] ;  /* 0x0000e000ff047b82 */ /* 0x000e640000000a00 */
.L_x_10:
[----:B------:R-:W-:-:S04]  /*0140*/  IMAD.U32 R3, RZ, RZ, UR5 ;  /* 0x00000005ff037e24 */ /* 0x000fc8000f8e00ff */
[----:B------:R-:W-:-:S04]  /*0150*/  IMAD R11, R3, UR6, R8 ;  /* 0x00000006030b7c24 */ /* 0x000fc8000f8e0208 */
[----:B-1----:R-:W-:-:S05]  /*0160*/  IMAD.WIDE R10, R11, 0x4, R4 ;  /* 0x000000040b0a7825 */ /* 0x002fca00078e0204 */
[----:B------:R-:W2:Y:S01]  /*0170*/  LDG.E R13, desc[UR8][R10.64] ;  /* 0x000000080a0d7981 */ /* 0x000ea2000c1e1900 */
[----:B------:R-:W-:Y:S01]  /*0180*/  BSSY.RECONVERGENT B1, `(.L_x_8) ;  /* 0x0000011000017945 */ /* 0x000fe20003800200 */
[----:B------:R-:W-:Y:S01]  /*0190*/  IMAD.MOV.U32 R12, RZ, RZ, 0x3bbb989d ;  /* 0x3bbb989dff0c7424 */ /* 0x000fe200078e00ff */
[----:B--2---:R-:W-:-:S13]  /*01a0*/  FSETP.GT.AND P0, PT, R13, R6, PT ;  /* 0x000000060d00720b */ /* 0x004fda0003f04000 */
[----:B------:R-:W-:Y:S05]  /*01b0*/  @!P0 BRA `(.L_x_9) ;  /* 0x0000000000348947 */ /* 0x000fea0003800000 */
[----:B------:R-:W-:Y:S01]  /*01c0*/  MOV R9, 0x3bbb989d ;  /* 0x3bbb989d00097802 */ /* 0x000fe20000000f00 */
[----:B------:R-:W-:Y:S01]  /*01d0*/  FADD R6, R6, -R13 ;  /* 0x8000000d06067221 */ /* 0x000fe20000000000 */
[----:B------:R-:W-:-:S03]  /*01e0*/  IMAD.MOV.U32 R10, RZ, RZ, 0x437c0000 ;  /* 0x437c0000ff0a7424 */ /* 0x000fc600078e00ff */
[----:B------:R-:W-:-:S04]  /*01f0*/  FFMA.SAT R9, R6, R9, 0.5 ;  /* 0x3f00000006097423 */ /* 0x000fc80000002009 */
[----:B------:R-:W-:-:S04]  /*0200*/  FFMA.RM R9, R9, R10, 12582913 ;  /* 0x4b40000109097423 */ /* 0x000fc8000000400a */
[C---:B------:R-:W-:Y:S01]  /*0210*/  FADD R11, R9.reuse, -12583039 ;  /* 0xcb40007f090b7421 */ /* 0x040fe20000000000 */
[----:B------:R-:W-:-:S03]  /*0220*/  IMAD.SHL.U32 R9, R9, 0x800000, RZ ;  /* 0x0080000009097824 */ /* 0x000fc600078e00ff */
[----:B------:R-:W-:-:S04]  /*0230*/  FFMA R11, R6, 1.4426950216293334961, -R11 ;  /* 0x3fb8aa3b060b7823 */ /* 0x000fc8000000080b */
[----:B------:R-:W-:-:S04]  /*0240*/  FFMA R11, R6, 1.925963033500011079e-08, R11 ;  /* 0x32a57060060b7823 */ /* 0x000fc8000000000b */
[----:B------:R-:W1:Y:S02]  /*0250*/  MUFU.EX2 R6, R11 ;  /* 0x0000000b00067308 */ /* 0x000e640000000800 */
[----:B-1----:R-:W-:Y:S01]  /*0260*/  FMUL R9, R9, R6 ;  /* 0x0000000609097220 */ /* 0x002fe20000400000 */
[----:B------:R-:W-:-:S03]  /*0270*/  MOV R6, R13 ;  /* 0x0000000d00067202 */ /* 0x000fc60000000f00 */
[----:B------:R-:W-:-:S07]  /*0280*/  FMUL R0, R0, R9 ;  /* 0x0000000900007220 */ /* 0x000fce0000400000 */
.L_x_9:
[----:B------:R-:W-:Y:S05]  /*0290*/  BSYNC.RECONVERGENT B1 ;  /* 0x0000000000017941 */ /* 0x000fea0003800200 */
.L_x_8:
[----:B------:R-:W-:Y:S01]  /*02a0*/  FADD R9, -R6, R13 ;  /* 0x0000000d06097221 */ /* 0x000fe20000000100 */
[----:B------:R-:W-:Y:S02]  /*02b0*/  IMAD.MOV.U32 R11, RZ, RZ, 0x437c0000 ;  /* 0x437c0000ff0b7424 */ /* 0x000fe400078e00ff */
[----:B0-----:R-:W-:Y:S02]  /*02c0*/  IMAD.IADD R8, R7, 0x1, R8 ;  /* 0x0000000107087824 */ /* 0x001fe400078e0208 */
[----:B------:R-:W-:-:S04]  /*02d0*/  FFMA.SAT R10, R9, R12, 0.5 ;  /* 0x3f000000090a7423 */ /* 0x000fc8000000200c */
[----:B------:R-:W-:Y:S01]  /*02e0*/  FFMA.RM R10, R10, R11, 12582913 ;  /* 0x4b4000010a0a7423 */ /* 0x000fe2000000400b */
[----:B------:R-:W-:-:S03]  /*02f0*/  ISETP.GE.AND P0, PT, R8, R3, PT ;  /* 0x000000030800720c */ /* 0x000fc60003f06270 */
[----:B------:R-:W-:-:S04]  /*0300*/  FADD R12, R10, -12583039 ;  /* 0xcb40007f0a0c7421 */ /* 0x000fc80000000000 */
[----:B------:R-:W-:-:S04]  /*0310*/  FFMA R12, R9, 1.4426950216293334961, -R12 ;  /* 0x3fb8aa3b090c7823 */ /* 0x000fc8000000080c */
[----:B------:R-:W-:Y:S01]  /*0320*/  FFMA R12, R9, 1.925963033500011079e-08, R12 ;  /* 0x32a57060090c7823 */ /* 0x000fe2000000000c */
[----:B------:R-:W-:-:S05]  /*0330*/  SHF.L.U32 R9, R10, 0x17, RZ ;  /* 0x000000170a097819 */ /* 0x000fca00000006ff */
[----:B------:R-:W0:Y:S02]  /*0340*/  MUFU.EX2 R12, R12 ;  /* 0x0000000c000c7308 */ /* 0x000e240000000800 */
[----:B0-----:R-:W-:Y:S01]  /*0350*/  FFMA R0, R9, R12, R0 ;  /* 0x0000000c09007223 */ /* 0x001fe20000000000 */
[----:B------:R-:W-:Y:S06]  /*0360*/  @!P0 BRA `(.L_x_10) ;  /* 0xfffffffc00748947 */ /* 0x000fec000383ffff */
.L_x_7:
[----:B------:R-:W-:Y:S05]  /*0370*/  BSYNC.RECONVERGENT B0 ;  /* 0x0000000000007941 */ /* 0x000fea0003800200 */
.L_x_6:
[----:B------:R-:W0:Y:S01]  /*0380*/  SHFL.DOWN PT, R5, R6, 0x10, 0x1f ;  /* 0x0a001f0006057f89 */ /* 0x000e2200000e0000 */
[----:B------:R-:W1:Y:S01]  /*0390*/  S2UR UR5, SR_CgaCtaId ;  /* 0x00000000000579c3 */ /* 0x000e620000008800 */
[----:B------:R-:W2:Y:S07]  /*03a0*/  LDCU UR7, c[0x0][0x360] ;  /* 0x00006c00ff0777ac */ /* 0x000eae0008000800 */
[----:B------:R-:W-:Y:S06]  /*03b0*/  BAR.SYNC.DEFER_BLOCKING 0x0 ;  /* 0x0000000000007b1d */ /* 0x000fec0000010000 */
[----:B------:R-:W-:Y:S01]  /*03c0*/  UMOV UR4, 0x400 ;  /* 0x0000040000047882 */ /* 0x000fe20000000000 */
[----:B--2---:R-:W-:Y:S01]  /*03d0*/  UISETP.GE.U32.AND UP0, UPT, UR7, 0x21, UPT ;  /* 0x000000210700788c */ /* 0x004fe2000bf06070 */
[----:B0-----:R-:W-:Y:S01]  /*03e0*/  FMNMX R5, R5, R6, !PT ;  /* 0x0000000605057209 */ /* 0x001fe20007800000 */
[----:B-1----:R-:W-:-:S04]  /*03f0*/  ULEA UR4, UR5, UR4, 0x18 ;  /* 0x0000000405047291 */ /* 0x002fc8000f8ec0ff */
[----:B------:R-:W0:Y:S02]  /*0400*/  SHFL.DOWN PT, R4, R5, 0x8, 0x1f ;  /* 0x09001f0005047f89 */ /* 0x000e2400000e0000 */
[----:B0-----:R-:W-:Y:S02]  /*0410*/  FMNMX R4, R5, R4, !PT ;  /* 0x0000000405047209 */ /* 0x001fe40007800000 */
[----:B------:R-:W-:-:S03]  /*0420*/  LEA R5, R2, UR4, 0x2 ;  /* 0x0000000402057c11 */ /* 0x000fc6000f8e10ff */
[----:B------:R-:W0:Y:S02]  /*0430*/  SHFL.DOWN PT, R7, R4, 0x4, 0x1f ;  /* 0x08801f0004077f89 */ /* 0x000e2400000e0000 */
[----:B0-----:R-:W-:Y:S02]  /*0440*/  FMNMX R7, R4, R7, !PT ;  /* 0x0000000704077209 */ /* 0x001fe40007800000 */
[----:B------:R-:W-:-:S03]  /*0450*/  LEA.HI R4, R2, UR4, RZ, 0x1d ;  /* 0x0000000402047c11 */ /* 0x000fc6000f8fe8ff */
[----:B------:R-:W0:Y:S02]  /*0460*/  SHFL.DOWN PT, R8, R7, 0x2, 0x1f ;  /* 0x08401f0007087f89 */ /* 0x000e2400000e0000 */
[----:B0-----:R-:W-:-:S05]  /*0470*/  FMNMX R8, R7, R8, !PT ;  /* 0x0000000807087209 */ /* 0x001fca0007800000 */
[----:B------:R-:W0:Y:S02]  /*0480*/  SHFL.DOWN PT, R9, R8, 0x1, 0x1f ;  /* 0x08201f0008097f89 */ /* 0x000e2400000e0000 */
[----:B0-----:R-:W-:Y:S01]  /*0490*/  FMNMX R9, R8, R9, !PT ;  /* 0x0000000908097209 */ /* 0x001fe20007800000 */
[----:B------:R-:W-:Y:S06]  /*04a0*/  BRA.U !UP0, `(.L_x_11) ;  /* 0x0000000108687547 */ /* 0x000fec000b800000 */
[----:B------:R-:W-:-:S13]  /*04b0*/  LOP3.LUT P0, RZ, R2, 0x1f, RZ, 0xc0, !PT ;  /* 0x0000001f02ff7812 */ /* 0x000fda000780c0ff */
[----:B------:R0:W-:Y:S01]  /*04c0*/  @!P0 STS [R4], R9 ;  /* 0x0000000904008388 */ /* 0x0001e20000000800 */
[----:B------:R-:W-:Y:S01]  /*04d0*/  BAR.SYNC.DEFER_BLOCKING 0x0 ;  /* 0x0000000000007b1d */ /* 0x000fe20000010000 */
[----:B------:R-:W-:-:S13]  /*04e0*/  ISETP.GT.U32.AND P0, PT, R2, 0x1f, PT ;  /* 0x0000001f0200780c */ /* 0x000fda0003f04070 */
[----:B0-----:R-:W-:Y:S05]  /*04f0*/  @P0 BRA `(.L_x_12) ;  /* 0x00000000005c0947 */ /* 0x001fea0003800000 */
[----:B------:R-:W-:Y:S01]  /*0500*/  UIADD3 UR5, UPT, UPT, UR7, 0x1f, URZ ;  /* 0x0000001f07057890 */ /* 0x000fe2000fffe0ff */
[----:B------:R-:W-:-:S03]  /*0510*/  IMAD.MOV.U32 R7, RZ, RZ, -0x800000 ;  /* 0xff800000ff077424 */ /* 0x000fc600078e00ff */
[----:B------:R-:W-:-:S06]  /*0520*/  USHF.R.U32.HI UR5, URZ, 0x5, UR5 ;  /* 0x00000005ff057899 */ /* 0x000fcc0008011605 */
[----:B------:R-:W-:Y:S01]  /*0530*/  ISETP.GE.U32.AND P0, PT, R2, UR5, PT ;  /* 0x0000000502007c0c */ /* 0x000fe2000bf06070 */
[----:B------:R-:W-:-:S12]  /*0540*/  UMOV UR5, 0xffffffff ;  /* 0xffffffff00057882 */ /* 0x000fd80000000000 */
[----:B------:R0:W1:Y:S01]  /*0550*/  @!P0 LDS R7, [R5] ;  /* 0x0000000005078984 */ /* 0x0000620000000800 */
[----:B------:R-:W-:Y:S05]  /*0560*/  BRA.DIV UR5, `(.L_x_13) ;  /* 0x0000000605c07947 */ /* 0x000fea000b800000 */
[----:B-1----:R-:W1:Y:S02]  /*0570*/  SHFL.DOWN PT, R8, R7, 0x10, 0x1f ;  /* 0x0a001f0007087f89 */ /* 0x002e6400000e0000 */
[----:B-1----:R-:W-:-:S05]  /*0580*/  FMNMX R8, R8, R7, !PT ;  /* 0x0000000708087209 */ /* 0x002fca0007800000 */
[----:B------:R-:W1:Y:S02]  /*0590*/  SHFL.DOWN PT, R9, R8, 0x8, 0x1f ;  /* 0x09001f0008097f89 */ /* 0x000e6400000e0000 */
[----:B-1----:R-:W-:-:S05]  /*05a0*/  FMNMX R9, R8, R9, !PT ;  /* 0x0000000908097209 */ /* 0x002fca0007800000 */
[----:B------:R-:W1:Y:S02]  /*05b0*/  SHFL.DOWN PT, R10, R9, 0x4, 0x1f ;  /* 0x08801f00090a7f89 */ /* 0x000e6400000e0000 */
[----:B-1----:R-:W-:-:S05]  /*05c0*/  FMNMX R10, R9, R10, !PT ;  /* 0x0000000a090a7209 */ /* 0x002fca0007800000 */
[----:B------:R-:W1:Y:S02]  /*05d0*/  SHFL.DOWN PT, R11, R10, 0x2, 0x1f ;  /* 0x08401f000a0b7f89 */ /* 0x000e6400000e0000 */
[----:B-1----:R-:W-:-:S05]  /*05e0*/  FMNMX R11, R10, R11, !PT ;  /* 0x0000000b0a0b7209 */ /* 0x002fca0007800000 */
[----:B------:R1:W2:Y:S02]  /*05f0*/  SHFL.DOWN PT, R12, R11, 0x1, 0x1f ;  /* 0x08201f000b0c7f89 */ /* 0x0002a400000e0000 */
.L_x_25:
[----:B------:R-:W-:Y:S02]  /*0600*/  ISETP.NE.AND P0, PT, R2, RZ, PT ;  /* 0x000000ff0200720c */ /* 0x000fe40003f05270 */
[----:B--2---:R-:W-:-:S11]  /*0610*/  FMNMX R12, R11, R12, !PT ;  /* 0x0000000c0b0c7209 */ /* 0x004fd60007800000 */
[----:B------:R-:W-:Y:S05]  /*0620*/  @P0 BRA `(.L_x_12) ;  /* 0x0000000000100947 */ /* 0x000fea0003800000 */
[----:B------:R2:W-:Y:S01]  /*0630*/  STS [UR4], R12 ;  /* 0x0000000cff007988 */ /* 0x0005e20008000804 */
[----:B------:R-:W-:Y:S05]  /*0640*/  BRA `(.L_x_12) ;  /* 0x0000000000087947 */ /* 0x000fea0003800000 */
.L_x_11:
[----:B------:R-:W-:-:S13]  /*0650*/  ISETP.NE.AND P0, PT, R2, RZ, PT ;  /* 0x000000ff0200720c */ /* 0x000fda0003f05270 */
[----:B------:R3:W-:Y:S02]  /*0660*/  @!P0 STS [UR4], R9 ;  /* 0x00000009ff008988 */ /* 0x0007e40008000804 */
.L_x_12:
[----:B------:R-:W-:Y:S05]  /*0670*/  WARPSYNC.ALL ;  /* 0x0000000000007948 */ /* 0x000fea0003800000 */
[----:B------:R-:W-:Y:S01]  /*0680*/  BAR.SYNC.DEFER_BLOCKING 0x0 ;  /* 0x0000000000007b1d */ /* 0x000fe20000010000 */
[----:B------:R-:W-:Y:S02]  /*0690*/  HFMA2 R8, -RZ, RZ, 3.7421875, 0 ;  /* 0x437c0000ff087431 */ /* 0x000fe400000001ff */
[----:B------:R-:W-:-:S03]  /*06a0*/  IMAD.MOV.U32 R7, RZ, RZ, 0x3bbb989d ;  /* 0x3bbb989dff077424 */ /* 0x000fc600078e00ff */
[----:B---3--:R-:W3:Y:S02]  /*06b0*/  LDS R9, [UR4] ;  /* 0x00000004ff097984 */ /* 0x008ee40008000800 */
[----:B---3--:R-:W-:-:S04]  /*06c0*/  FADD R6, -R9, R6 ;  /* 0x0000000609067221 */ /* 0x008fc80000000100 */
[----:B------:R-:W-:-:S04]  /*06d0*/  FFMA.SAT R7, R6, R7, 0.5 ;  /* 0x3f00000006077423 */ /* 0x000fc80000002007 */
[----:B------:R-:W-:-:S04]  /*06e0*/  FFMA.RM R7, R7, R8, 12582913 ;  /* 0x4b40000107077423 */ /* 0x000fc80000004008 */
[C---:B-1----:R-:W-:Y:S01]  /*06f0*/  FADD R11, R7.reuse, -12583039 ;  /* 0xcb40007f070b7421 */ /* 0x042fe20000000000 */
[----:B------:R-:W-:-:S03]  /*0700*/  IMAD.SHL.U32 R7, R7, 0x800000, RZ ;  /* 0x0080000007077824 */ /* 0x000fc600078e00ff */
[----:B------:R-:W-:-:S04]  /*0710*/  FFMA R11, R6, 1.4426950216293334961, -R11 ;  /* 0x3fb8aa3b060b7823 */ /* 0x000fc8000000080b */
[----:B------:R-:W-:-:S04]  /*0720*/  FFMA R11, R6, 1.925963033500011079e-08, R11 ;  /* 0x32a57060060b7823 */ /* 0x000fc8000000000b */
[----:B------:R-:W1:Y:S02]  /*0730*/  MUFU.EX2 R6, R11 ;  /* 0x0000000b00067308 */ /* 0x000e640000000800 */
[----:B-1----:R-:W-:-:S04]  /*0740*/  FMUL R7, R7, R6 ;  /* 0x0000000607077220 */ /* 0x002fc80000400000 */
[----:B------:R-:W-:-:S05]  /*0750*/  FMUL R7, R7, R0 ;  /* 0x0000000007077220 */ /* 0x000fca0000400000 */
[----:B------:R-:W1:Y:S02]  /*0760*/  SHFL.DOWN PT, R0, R7, 0x10, 0x1f ;  /* 0x0a001f0007007f89 */ /* 0x000e6400000e0000 */
[----:B-1----:R-:W-:-:S05]  /*0770*/  FADD R0, R7, R0 ;  /* 0x0000000007007221 */ /* 0x002fca0000000000 */
[----:B------:R-:W1:Y:S02]  /*0780*/  SHFL.DOWN PT, R13, R0, 0x8, 0x1f ;  /* 0x09001f00000d7f89 */ /* 0x000e6400000e0000 */
[----:B-1----:R-:W-:-:S05]  /*0790*/  FADD R13, R0, R13 ;  /* 0x0000000d000d7221 */ /* 0x002fca0000000000 */
[----:B------:R-:W1:Y:S02]  /*07a0*/  SHFL.DOWN PT, R6, R13, 0x4, 0x1f ;  /* 0x08801f000d067f89 */ /* 0x000e6400000e0000 */
[----:B-1----:R-:W-:-:S05]  /*07b0*/  FADD R6, R13, R6 ;  /* 0x000000060d067221 */ /* 0x002fca0000000000 */
[----:B------:R-:W1:Y:S02]  /*07c0*/  SHFL.DOWN PT, R15, R6, 0x2, 0x1f ;  /* 0x08401f00060f7f89 */ /* 0x000e6400000e0000 */
[----:B-1----:R-:W-:-:S05]  /*07d0*/  FADD R15, R6, R15 ;  /* 0x0000000f060f7221 */ /* 0x002fca0000000000 */
[----:B------:R-:W1:Y:S02]  /*07e0*/  SHFL.DOWN PT, R8, R15, 0x1, 0x1f ;  /* 0x08201f000f087f89 */ /* 0x000e6400000e0000 */
[----:B-1----:R-:W-:Y:S01]  /*07f0*/  FADD R11, R15, R8 ;  /* 0x000000080f0b7221 */ /* 0x002fe20000000000 */
[----:B------:R-:W-:Y:S06]  /*0800*/  BAR.SYNC.DEFER_BLOCKING 0x0 ;  /* 0x0000000000007b1d */ /* 0x000fec0000010000 */
[----:B------:R-:W-:Y:S05]  /*0810*/  BRA.U !UP0, `(.L_x_14) ;  /* 0x0000000108687547 */ /* 0x000fea000b800000 */
[----:B------:R-:W-:-:S13]  /*0820*/  LOP3.LUT P0, RZ, R2, 0x1f, RZ, 0xc0, !PT ;  /* 0x0000001f02ff7812 */ /* 0x000fda000780c0ff */
[----:B------:R1:W-:Y:S01]  /*0830*/  @!P0 STS [R4], R11 ;  /* 0x0000000b04008388 */ /* 0x0003e20000000800 */
[----:B------:R-:W-:Y:S01]  /*0840*/  BAR.SYNC.DEFER_BLOCKING 0x0 ;  /* 0x0000000000007b1d */ /* 0x000fe20000010000 */
[----:B------:R-:W-:-:S13]  /*0850*/  ISETP.GT.U32.AND P0, PT, R2, 0x1f, PT ;  /* 0x0000001f0200780c */ /* 0x000fda0003f04070 */
[----:B-1----:R-:W-:Y:S05]  /*0860*/  @P0 BRA `(.L_x_15) ;  /* 0x00000000005c0947 */ /* 0x002fea0003800000 */
[----:B------:R-:W-:Y:S01]  /*0870*/  UIADD3 UR5, UPT, UPT, UR7, 0x1f, URZ ;  /* 0x0000001f07057890 */ /* 0x000fe2000fffe0ff */
[----:B------:R-:W-:-:S03]  /*0880*/  IMAD.MOV.U32 R0, RZ, RZ, RZ ;  /* 0x000000ffff007224 */ /* 0x000fc600078e00ff */
[----:B------:R-:W-:-:S06]  /*0890*/  USHF.R.U32.HI UR5, URZ, 0x5, UR5 ;  /* 0x00000005ff057899 */ /* 0x000fcc0008011605 */
[----:B------:R-:W-:Y:S01]  /*08a0*/  ISETP.GE.U32.AND P0, PT, R2, UR5, PT ;  /* 0x0000000502007c0c */ /* 0x000fe2000bf06070 */
[----:B------:R-:W-:-:S12]  /*08b0*/  UMOV UR5, 0xffffffff ;  /* 0xffffffff00057882 */ /* 0x000fd80000000000 */
[----:B------:R1:W3:Y:S01]  /*08c0*/  @!P0 LDS R0, [R5] ;  /* 0x0000000005008984 */ /* 0x0002e20000000800 */
[----:B------:R-:W-:Y:S05]  /*08d0*/  BRA.DIV UR5, `(.L_x_16) ;  /* 0x0000000605747947 */ /* 0x000fea000b800000 */
[----:B01-3--:R-:W0:Y:S02]  /*08e0*/  SHFL.DOWN PT, R5, R0, 0x10, 0x1f ;  /* 0x0a001f0000057f89 */ /* 0x00be2400000e0000 */
[----:B0-----:R-:W-:-:S05]  /*08f0*/  FADD R5, R5, R0 ;  /* 0x0000000005057221 */ /* 0x001fca0000000000 */
[----:B------:R-:W0:Y:S02]  /*0900*/  SHFL.DOWN PT, R4, R5, 0x8, 0x1f ;  /* 0x09001f0005047f89 */ /* 0x000e2400000e0000 */
[----:B0-----:R-:W-:-:S05]  /*0910*/  FADD R4, R5, R4 ;  /* 0x0000000405047221 */ /* 0x001fca0000000000 */
[----:B------:R-:W0:Y:S02]  /*0920*/  SHFL.DOWN PT, R7, R4, 0x4, 0x1f ;  /* 0x08801f0004077f89 */ /* 0x000e2400000e0000 */
[----:B0-----:R-:W-:-:S05]  /*0930*/  FADD R7, R4, R7 ;  /* 0x0000000704077221 */ /* 0x001fca0000000000 */
[----:B------:R-:W0:Y:S02]  /*0940*/  SHFL.DOWN PT, R6, R7, 0x2, 0x1f ;  /* 0x08401f0007067f89 */ /* 0x000e2400000e0000 */
[----:B0-----:R-:W-:-:S05]  /*0950*/  FADD R6, R7, R6 ;  /* 0x0000000607067221 */ /* 0x001fca0000000000 */
[----:B------:R0:W1:Y:S02]  /*0960*/  SHFL.DOWN PT, R11, R6, 0x1, 0x1f ;  /* 0x08201f00060b7f89 */ /* 0x00006400000e0000 */
.L_x_31:
[----:B------:R-:W-:Y:S01]  /*0970*/  ISETP.NE.AND P0, PT, R2, RZ, PT ;  /* 0x000000ff0200720c */ /* 0x000fe20003f05270 */
[----:B-1----:R-:W-:-:S12]  /*0980*/  FADD R11, R6, R11 ;  /* 0x0000000b060b7221 */ /* 0x002fd80000000000 */
[----:B------:R-:W-:Y:S05]  /*0990*/  @P0 BRA `(.L_x_15) ;  /* 0x0000000000100947 */ /* 0x000fea0003800000 */
[----:B------:R1:W-:Y:S01]  /*09a0*/  STS [UR4], R11 ;  /* 0x0000000bff007988 */ /* 0x0003e20008000804 */
[----:B------:R-:W-:Y:S05]  /*09b0*/  BRA `(.L_x_15) ;  /* 0x0000000000087947 */ /* 0x000fea0003800000 */
.L_x_14:
[----:B------:R-:W-:-:S13]  /*09c0*/  ISETP.NE.AND P0, PT, R2, RZ, PT ;  /* 0x000000ff0200720c */ /* 0x000fda0003f05270 */
[----:B------:R3:W-:Y:S02]  /*09d0*/  @!P0 STS [UR4], R11 ;  /* 0x0000000bff008988 */ /* 0x0007e40008000804 */
.L_x_15:
[----:B------:R-:W-:Y:S05]  /*09e0*/  WARPSYNC.ALL ;  /* 0x0000000000007948 */ /* 0x000fea0003800000 */
[----:B------:R-:W-:Y:S01]  /*09f0*/  ISETP.GE.AND P0, PT, R2, R3, PT ;  /* 0x000000030200720c */ /* 0x000fe20003f06270 */
[----:B------:R-:W-:Y:S08]  /*0a00*/  BAR.SYNC.DEFER_BLOCKING 0x0 ;  /* 0x0000000000007b1d */ /* 0x000ff00000010000 */
[----:B-1-3--:R-:W1:Y:S01]  /*0a10*/  LDC R11, c[0x0][0x38c] ;  /* 0x0000e300ff0b7b82 */ /* 0x00ae620000000800 */
[----:B------:R-:W3:Y:S07]  /*0a20*/  LDCU UR5, c[0x0][0x38c] ;  /* 0x00007180ff0577ac */ /* 0x000eee0008000800 */
[----:B0-----:R-:W0:Y:S01]  /*0a30*/  LDC.64 R4, c[0x0][0x380] ;  /* 0x0000e000ff047b82 */ /* 0x001e220000000a00 */
[----:B------:R-:W4:Y:S07]  /*0a40*/  LDS R3, [UR4] ;  /* 0x00000004ff037984 */ /* 0x000f2e0008000800 */
[----:B------:R-:W-:Y:S06]  /*0a50*/  BAR.SYNC.DEFER_BLOCKING 0x0 ;  /* 0x0000000000007b1d */ /* 0x000fec0000010000 */
[----:B---3--:R-:W-:Y:S05]  /*0a60*/  @P0 EXIT ;  /* 0x000000000000094d */ /* 0x008fea0003800000 */
.L_x_19:
[----:B-1----:R-:W-:-:S04]  /*0a70*/  IMAD R7, R11, UR6, R2 ;  /* 0x000000060b077c24 */ /* 0x002fc8000f8e0202 */
[----:B0-----:R-:W-:-:S05]  /*0a80*/  IMAD.WIDE R6, R7, 0x4, R4 ;  /* 0x0000000407067825 */ /* 0x001fca00078e0204 */
[----:B------:R-:W3:Y:S01]  /*0a90*/  LDG.E R0, desc[UR8][R6.64] ;  /* 0x0000000806007981 */ /* 0x000ee2000c1e1900 */
[----:B------:R-:W-:Y:S02]  /*0aa0*/  HFMA2 R13, -RZ, RZ, 0.96630859375, -0.0022525787353515625 ;  /* 0x3bbb989dff0d7431 */ /* 0x000fe400000001ff */
[----:B------:R-:W-:Y:S01]  /*0ab0*/  IMAD.MOV.U32 R15, RZ, RZ, 0x437c0000 ;  /* 0x437c0000ff0f7424 */ /* 0x000fe200078e00ff */
[----:B----4-:R-:W0:Y:S01]  /*0ac0*/  MUFU.RCP R10, R3 ;  /* 0x00000003000a7308 */ /* 0x010e220000001000 */
[----:B------:R-:W-:Y:S01]  /*0ad0*/  BSSY.RECONVERGENT B0, `(.L_x_17) ;  /* 0x0000014000007945 */ /* 0x000fe20003800200 */
[----:B---3--:R-:W-:-:S04]  /*0ae0*/  FADD R0, -R9, R0 ;  /* 0x0000000009007221 */ /* 0x008fc80000000100 */
[----:B------:R-:W-:-:S04]  /*0af0*/  FFMA.SAT R8, R0, R13, 0.5 ;  /* 0x3f00000000087423 */ /* 0x000fc8000000200d */
[----:B------:R-:W-:Y:S01]  /*0b00*/  FFMA.RM R8, R8, R15, 12582913 ;  /* 0x4b40000108087423 */ /* 0x000fe2000000400f */
[----:B0-----:R-:W-:-:S03]  /*0b10*/  FFMA R15, -R3, R10, 1 ;  /* 0x3f800000030f7423 */ /* 0x001fc6000000010a */
[----:B------:R-:W-:Y:S01]  /*0b20*/  FADD R13, R8, -12583039 ;  /* 0xcb40007f080d7421 */ /* 0x000fe20000000000 */
[----:B------:R-:W-:-:S03]  /*0b30*/  FFMA R15, R10, R15, R10 ;  /* 0x0000000f0a0f7223 */ /* 0x000fc6000000000a */
[----:B------:R-:W-:-:S04]  /*0b40*/  FFMA R13, R0, 1.4426950216293334961, -R13 ;  /* 0x3fb8aa3b000d7823 */ /* 0x000fc8000000080d */
[----:B------:R-:W-:Y:S01]  /*0b50*/  FFMA R13, R0, 1.925963033500011079e-08, R13 ;  /* 0x32a57060000d7823 */ /* 0x000fe2000000000d */
[----:B------:R-:W-:-:S05]  /*0b60*/  IMAD.SHL.U32 R0, R8, 0x800000, RZ ;  /* 0x0080000008007824 */ /* 0x000fca00078e00ff */
[----:B------:R-:W0:Y:S02]  /*0b70*/  MUFU.EX2 R13, R13 ;  /* 0x0000000d000d7308 */ /* 0x000e240000000800 */
[----:B0-----:R-:W-:-:S06]  /*0b80*/  FMUL R0, R0, R13 ;  /* 0x0000000d00007220 */ /* 0x001fcc0000400000 */
[----:B------:R-:W0:Y:S01]  /*0b90*/  FCHK P0, R0, R3 ;  /* 0x0000000300007302 */ /* 0x000e220000000000 */
[----:B------:R-:W-:-:S04]  /*0ba0*/  FFMA R8, R0, R15, RZ ;  /* 0x0000000f00087223 */ /* 0x000fc800000000ff */
[----:B------:R-:W-:-:S04]  /*0bb0*/  FFMA R10, -R3, R8, R0 ;  /* 0x00000008030a7223 */ /* 0x000fc80000000100 */
[----:B------:R-:W-:Y:S01]  /*0bc0*/  FFMA R15, R15, R10, R8 ;  /* 0x0000000a0f0f7223 */ /* 0x000fe20000000008 */
[----:B0-----:R-:W-:Y:S06]  /*0bd0*/  @!P0 BRA `(.L_x_18) ;  /* 0x00000000000c8947 */ /* 0x001fec0003800000 */
[----:B------:R-:W-:-:S07]  /*0be0*/  MOV R8, 0xc00 ;  /* 0x00000c0000087802 */ /* 0x000fce0000000f00 */
[----:B--2---:R-:W-:Y:S05]  /*0bf0*/  CALL.REL.NOINC `($__internal_0_$__cuda_sm3x_div_rn_noftz_f32_slowpath) ;  /* 0x0000000400407944 */ /* 0x004fea0003c00000 */
[----:B------:R-:W-:-:S07]  /*0c00*/  MOV R15, R0 ;  /* 0x00000000000f7202 */ /* 0x000fce0000000f00 */
.L_x_18:
[----:B------:R-:W-:Y:S05]  /*0c10*/  BSYNC.RECONVERGENT B0 ;  /* 0x0000000000007941 */ /* 0x000fea0003800200 */
.L_x_17:
[----:B------:R3:W-:Y:S01]  /*0c20*/  STG.E desc[UR8][R6.64], R15 ;  /* 0x0000000f06007986 */ /* 0x0007e2000c101908 */
[----:B------:R-:W-:-:S05]  /*0c30*/  VIADD R2, R2, UR7 ;  /* 0x0000000702027c36 */ /* 0x000fca0008000000 */
[----:B------:R-:W-:-:S13]  /*0c40*/  ISETP.GE.AND P0, PT, R2, UR5, PT ;  /* 0x0000000502007c0c */ /* 0x000fda000bf06270 */
[----:B---3--:R-:W-:Y:S05]  /*0c50*/  @!P0 BRA `(.L_x_19) ;  /* 0xfffffffc00848947 */ /* 0x008fea000383ffff */
[----:B------:R-:W-:Y:S05]  /*0c60*/  EXIT ;  /* 0x000000000000794d */ /* 0x000fea0003800000 */
.L_x_13:
[----:B------:R-:W-:Y:S02]  /*0c70*/  HFMA2 R15, -RZ, RZ, 0, 9.5367431640625e-07 ;  /* 0x00000010ff0f7431 */ /* 0x000fe400000001ff */
[----:B-1----:R-:W-:Y:S02]  /*0c80*/  IMAD.MOV.U32 R14, RZ, RZ, R7 ;  /* 0x000000ffff0e7224 */ /* 0x002fe400078e0007 */
[----:B------:R-:W-:Y:S02]  /*0c90*/  IMAD.MOV.U32 R16, RZ, RZ, 0x1f ;  /* 0x0000001fff107424 */ /* 0x000fe400078e00ff */
[----:B------:R-:W-:-:S07]  /*0ca0*/  IMAD.MOV.U32 R13, RZ, RZ, -0x1 ;  /* 0xffffffffff0d7424 */ /* 0x000fce00078e00ff */
[----:B0-----:R-:W-:Y:S05]  /*0cb0*/  WARPSYNC.COLLECTIVE R13, `(.L_x_20) ;  /* 0x000000000d087348 */ /* 0x001fea0003c00000 */
[----:B------:R1:W2:Y:S02]  /*0cc0*/  SHFL.DOWN P0, R12, R14, R15, R16 ;  /* 0x0800000f0e0c7389 */ /* 0x0002a40000000010 */
[----:B012---:R-:W-:Y:S05]  /*0cd0*/  ENDCOLLECTIVE ;  /* 0x000000000000791b */ /* 0x007fea0003800000 */
.L_x_20:
[----:B------:R-:W-:Y:S01]  /*0ce0*/  IMAD.MOV.U32 R15, RZ, RZ, 0x8 ;  /* 0x00000008ff0f7424 */ /* 0x000fe200078e00ff */
[----:B------:R-:W-:-:S04]  /*0cf0*/  MOV R8, R12 ;  /* 0x0000000c00087202 */ /* 0x000fc80000000f00 */
[----:B------:R-:W-:-:S05]  /*0d00*/  FMNMX R8, R8, R7, !PT ;  /* 0x0000000708087209 */ /* 0x000fca0007800000 */
[----:B------:R-:W-:-:S07]  /*0d10*/  IMAD.MOV.U32 R14, RZ, RZ, R8 ;  /* 0x000000ffff0e7224 */ /* 0x000fce00078e0008 */
[----:B------:R-:W-:Y:S05]  /*0d20*/  WARPSYNC.COLLECTIVE R13, `(.L_x_21) ;  /* 0x000000000d087348 */ /* 0x000fea0003c00000 */
[----:B------:R0:W1:Y:S02]  /*0d30*/  SHFL.DOWN P0, R12, R14, R15, R16 ;  /* 0x0800000f0e0c7389 */ /* 0x0000640000000010 */
[----:B01----:R-:W-:Y:S05]  /*0d40*/  ENDCOLLECTIVE ;  /* 0x000000000000791b */ /* 0x003fea0003800000 */
.L_x_21:
[----:B------:R-:W-:Y:S01]  /*0d50*/  HFMA2 R15, -RZ, RZ, 0, 2.384185791015625e-07 ;  /* 0x00000004ff0f7431 */ /* 0x000fe200000001ff */
[----:B------:R-:W-:-:S04]  /*0d60*/  MOV R9, R12 ;  /* 0x0000000c00097202 */ /* 0x000fc80000000f00 */
[----:B------:R-:W-:-:S05]  /*0d70*/  FMNMX R9, R8, R9, !PT ;  /* 0x0000000908097209 */ /* 0x000fca0007800000 */
[----:B------:R-:W-:-:S07]  /*0d80*/  IMAD.MOV.U32 R14, RZ, RZ, R9 ;  /* 0x000000ffff0e7224 */ /* 0x000fce00078e0009 */
[----:B------:R-:W-:Y:S05]  /*0d90*/  WARPSYNC.COLLECTIVE R13, `(.L_x_22) ;  /* 0x000000000d087348 */ /* 0x000fea0003c00000 */
[----:B------:R0:W1:Y:S02]  /*0da0*/  SHFL.DOWN P0, R12, R14, R15, R16 ;  /* 0x0800000f0e0c7389 */ /* 0x0000640000000010 */
[----:B01----:R-:W-:Y:S05]  /*0db0*/  ENDCOLLECTIVE ;  /* 0x000000000000791b */ /* 0x003fea0003800000 */
.L_x_22:
[----:B------:R-:W-:Y:S02]  /*0dc0*/  IMAD.MOV.U32 R15, RZ, RZ, 0x2 ;  /* 0x00000002ff0f7424 */ /* 0x000fe400078e00ff */
[----:B------:R-:W-:-:S05]  /*0dd0*/  IMAD.MOV.U32 R10, RZ, RZ, R12 ;  /* 0x000000ffff0a7224 */ /* 0x000fca00078e000c */
[----:B------:R-:W-:-:S04]  /*0de0*/  FMNMX R10, R9, R10, !PT ;  /* 0x0000000a090a7209 */ /* 0x000fc80007800000 */
[----:B------:R-:W-:-:S07]  /*0df0*/  MOV R14, R10 ;  /* 0x0000000a000e7202 */ /* 0x000fce0000000f00 */
[----:B------:R-:W-:Y:S05]  /*0e00*/  WARPSYNC.COLLECTIVE R13, `(.L_x_23) ;  /* 0x000000000d087348 */ /* 0x000fea0003c00000 */
[----:B------:R0:W1:Y:S02]  /*0e10*/  SHFL.DOWN P0, R12, R14, R15, R16 ;  /* 0x0800000f0e0c7389 */ /* 0x0000640000000010 */
[----:B01----:R-:W-:Y:S05]  /*0e20*/  ENDCOLLECTIVE ;  /* 0x000000000000791b */ /* 0x003fea0003800000 */
.L_x_23:
[----:B------:R-:W-:Y:S01]  /*0e30*/  HFMA2 R15, -RZ, RZ, 0, 5.9604644775390625e-08 ;  /* 0x00000001ff0f7431 */ /* 0x000fe200000001ff */
[----:B------:R-:W-:-:S04]  /*0e40*/  MOV R11, R12 ;  /* 0x0000000c000b7202 */ /* 0x000fc80000000f00 */
[----:B------:R-:W-:-:S05]  /*0e50*/  FMNMX R11, R10, R11, !PT ;  /* 0x0000000b0a0b7209 */ /* 0x000fca0007800000 */
[----:B------:R-:W-:-:S07]  /*0e60*/  IMAD.MOV.U32 R14, RZ, RZ, R11 ;  /* 0x000000ffff0e7224 */ /* 0x000fce00078e000b */
[----:B------:R-:W-:Y:S05]  /*0e70*/  WARPSYNC.COLLECTIVE R13, `(.L_x_24) ;  /* 0x000000000d087348 */ /* 0x000fea0003c00000 */
[----:B------:R0:W1:Y:S02]  /*0e80*/  SHFL.DOWN P0, R12, R14, R15, R16 ;  /* 0x0800000f0e0c7389 */ /* 0x0000640000000010 */
[----:B01----:R-:W-:Y:S05]  /*0e90*/  ENDCOLLECTIVE ;  /* 0x000000000000791b */ /* 0x003fea0003800000 */
.L_x_24:
[----:B------:R-:W-:Y:S05]  /*0ea0*/  BRA `(.L_x_25) ;  /* 0xfffffff400d47947 */ /* 0x000fea000383ffff */
.L_x_16:
[----:B---3--:R-:W-:Y:S01]  /*0eb0*/  IMAD.MOV.U32 R14, RZ, RZ, R0 ;  /* 0x000000ffff0e7224 */ /* 0x008fe200078e0000 */
[----:B------:R-:W-:Y:S01]  /*0ec0*/  MOV R15, 0x10 ;  /* 0x00000010000f7802 */ /* 0x000fe20000000f00 */
[----:B------:R-:W-:Y:S01]  /*0ed0*/  IMAD.MOV.U32 R16, RZ, RZ, 0x1f ;  /* 0x0000001fff107424 */ /* 0x000fe200078e00ff */
[----:B------:R-:W-:-:S07]  /*0ee0*/  MOV R13, 0xffffffff ;  /* 0xffffffff000d7802 */ /* 0x000fce0000000f00 */
[----:B012---:R-:W-:Y:S05]  /*0ef0*/  WARPSYNC.COLLECTIVE R13, `(.L_x_26) ;  /* 0x000000000d087348 */ /* 0x007fea0003c00000 */
[----:B--2---:R2:W3:Y:S02]  /*0f00*/  SHFL.DOWN P0, R12, R14, R15, R16 ;  /* 0x0800000f0e0c7389 */ /* 0x0044e40000000010 */
[----:B0123--:R-:W-:Y:S05]  /*0f10*/  ENDCOLLECTIVE ;  /* 0x000000000000791b */ /* 0x00ffea0003800000 */
.L_x_26:
[----:B------:R-:W-:Y:S02]  /*0f20*/  IMAD.MOV.U32 R15, RZ, RZ, 0x8 ;  /* 0x00000008ff0f7424 */ /* 0x000fe400078e00ff */
[----:B------:R-:W-:-:S04]  /*0f30*/  IMAD.MOV.U32 R5, RZ, RZ, R12 ;  /* 0x000000ffff057224 */ /* 0x000fc800078e000c */
[----:B------:R-:W-:-:S05]  /*0f40*/  FADD R5, R5, R0 ;  /* 0x0000000005057221 */ /* 0x000fca0000000000 */
[----:B------:R-:W-:-:S07]  /*0f50*/  MOV R14, R5 ;  /* 0x00000005000e7202 */ /* 0x000fce0000000f00 */
[----:B------:R-:W-:Y:S05]  /*0f60*/  WARPSYNC.COLLECTIVE R13, `(.L_x_27) ;  /* 0x000000000d087348 */ /* 0x000fea0003c00000 */
[----:B------:R0:W1:Y:S02]  /*0f70*/  SHFL.DOWN P0, R12, R14, R15, R16 ;  /* 0x0800000f0e0c7389 */ /* 0x0000640000000010 */
[----:B01----:R-:W-:Y:S05]  /*0f80*/  ENDCOLLECTIVE ;  /* 0x000000000000791b */ /* 0x003fea0003800000 */
.L_x_27:
[----:B------:R-:W-:Y:S01]  /*0f90*/  HFMA2 R15, -RZ, RZ, 0, 2.384185791015625e-07 ;  /* 0x00000004ff0f7431 */ /* 0x000fe200000001ff */
[----:B------:R-:W-:-:S05]  /*0fa0*/  MOV R4, R12 ;  /* 0x0000000c00047202 */ /* 0x000fca0000000f00 */
[----:B------:R-:W-:-:S04]  /*0fb0*/  FADD R4, R5, R4 ;  /* 0x0000000405047221 */ /* 0x000fc80000000000 */
[----:B------:R-:W-:-:S07]  /*0fc0*/  IMAD.MOV.U32 R14, RZ, RZ, R4 ;  /* 0x000000ffff0e7224 */ /* 0x000fce00078e0004 */
[----:B------:R-:W-:Y:S05]  /*0fd0*/  WARPSYNC.COLLECTIVE R13, `(.L_x_28) ;  /* 0x000000000d087348 */ /* 0x000fea0003c00000 */
[----:B------:R0:W1:Y:S02]  /*0fe0*/  SHFL.DOWN P0, R12, R14, R15, R16 ;  /* 0x0800000f0e0c7389 */ /* 0x0000640000000010 */
[----:B01----:R-:W-:Y:S05]  /*0ff0*/  ENDCOLLECTIVE ;  /* 0x000000000000791b */ /* 0x003fea0003800000 */
.L_x_28:
[----:B------:R-:W-:Y:S02]  /*1000*/  IMAD.MOV.U32 R15, RZ, RZ, 0x2 ;  /* 0x00000002ff0f7424 */ /* 0x000fe400078e00ff */
[----:B------:R-:W-:-:S04]  /*1010*/  IMAD.MOV.U32 R7, RZ, RZ, R12 ;  /* 0x000000ffff077224 */ /* 0x000fc800078e000c */
[----:B------:R-:W-:-:S05]  /*1020*/  FADD R7, R4, R7 ;  /* 0x0000000704077221 */ /* 0x000fca0000000000 */
[----:B------:R-:W-:-:S07]  /*1030*/  MOV R14, R7 ;  /* 0x00000007000e7202 */ /* 0x000fce0000000f00 */
[----:B------:R-:W-:Y:S05]  /*1040*/  WARPSYNC.COLLECTIVE R13, `(.L_x_29) ;  /* 0x000000000d087348 */ /* 0x000fea0003c00000 */
[----:B------:R0:W1:Y:S02]  /*1050*/  SHFL.DOWN P0, R12, R14, R15, R16 ;  /* 0x0800000f0e0c7389 */ /* 0x0000640000000010 */
[----:B01----:R-:W-:Y:S05]  /*1060*/  ENDCOLLECTIVE ;  /* 0x000000000000791b */ /* 0x003fea0003800000 */
.L_x_29:
[----:B------:R-:W-:Y:S01]  /*1070*/  HFMA2 R15, -RZ, RZ, 0, 5.9604644775390625e-08 ;  /* 0x00000001ff0f7431 */ /* 0x000fe200000001ff */
[----:B------:R-:W-:-:S05]  /*1080*/  MOV R6, R12 ;  /* 0x0000000c00067202 */ /* 0x000fca0000000f00 */
[----:B------:R-:W-:-:S04]  /*1090*/  FADD R6, R7, R6 ;  /* 0x0000000607067221 */ /* 0x000fc80000000000 */
[----:B------:R-:W-:-:S07]  /*10a0*/  IMAD.MOV.U32 R14, RZ, RZ, R6 ;  /* 0x000000ffff0e7224 */ /* 0x000fce00078e0006 */
[----:B------:R-:W-:Y:S05]  /*10b0*/  WARPSYNC.COLLECTIVE R13, `(.L_x_30) ;  /* 0x000000000d087348 */ /* 0x000fea0003c00000 */
[----:B------:R0:W1:Y:S02]  /*10c0*/  SHFL.DOWN P0, R12, R14, R15, R16 ;  /* 0x0800000f0e0c7389 */ /* 0x0000640000000010 */
[----:B01----:R-:W-:Y:S05]  /*10d0*/  ENDCOLLECTIVE ;  /* 0x000000000000791b */ /* 0x003fea0003800000 */
.L_x_30:
[----:B------:R-:W-:Y:S01]  /*10e0*/  IMAD.MOV.U32 R11, RZ, RZ, R12 ;  /* 0x000000ffff0b7224 */ /* 0x000fe200078e000c */
[----:B------:R-:W-:Y:S06]  /*10f0*/  BRA `(.L_x_31) ;  /* 0xfffffff8001c7947 */ /* 0x000fec000383ffff */
        .weak           $__internal_0_$__cuda_sm3x_div_rn_noftz_f32_slowpath
        .type           $__internal_0_$__cuda_sm3x_div_rn_noftz_f32_slowpath,@function
        .size           $__internal_0_$__cuda_sm3x_div_rn_noftz_f32_slowpath,(.L_x_58 - $__internal_0_$__cuda_sm3x_div_rn_noftz_f32_slowpath)
$__internal_0_$__cuda_sm3x_div_rn_noftz_f32_slowpath:
[--C-:B------:R-:W-:Y:S01]  /*1100*/  SHF.R.U32.HI R12, RZ, 0x17, R3.reuse ;  /* 0x00000017ff0c7819 */ /* 0x100fe20000011603 */
[----:B------:R-:W-:Y:S01]  /*1110*/  BSSY.RECONVERGENT B1, `(.L_x_32) ;  /* 0x0000064000017945 */ /* 0x000fe20003800200 */
[----:B------:R-:W-:Y:S01]  /*1120*/  SHF.R.U32.HI R10, RZ, 0x17, R0 ;  /* 0x00000017ff0a7819 */ /* 0x000fe20000011600 */
[----:B------:R-:W-:Y:S01]  /*1130*/  IMAD.MOV.U32 R14, RZ, RZ, R3 ;  /* 0x000000ffff0e7224 */ /* 0x000fe200078e0003 */
[----:B------:R-:W-:Y:S02]  /*1140*/  LOP3.LUT R12, R12, 0xff, RZ, 0xc0, !PT ;  /* 0x000000ff0c0c7812 */ /* 0x000fe400078ec0ff */
[----:B------:R-:W-:Y:S02]  /*1150*/  LOP3.LUT R18, R10, 0xff, RZ, 0xc0, !PT ;  /* 0x000000ff0a127812 */ /* 0x000fe400078ec0ff */
[----:B------:R-:W-:Y:S02]  /*1160*/  IADD3 R15, PT, PT, R12, -0x1, RZ ;  /* 0xffffffff0c0f7810 */ /* 0x000fe40007ffe0ff */
[----:B------:R-:W-:Y:S01]  /*1170*/  MOV R13, R0 ;  /* 0x00000000000d7202 */ /* 0x000fe20000000f00 */
[----:B------:R-:W-:Y:S01]  /*1180*/  VIADD R16, R18, 0xffffffff ;  /* 0xffffffff12107836 */ /* 0x000fe20000000000 */
[----:B------:R-:W-:-:S04]  /*1190*/  ISETP.GT.U32.AND P0, PT, R15, 0xfd, PT ;  /* 0x000000fd0f00780c */ /* 0x000fc80003f04070 */
[----:B------:R-:W-:-:S13]  /*11a0*/  ISETP.GT.U32.OR P0, PT, R16, 0xfd, P0 ;  /* 0x000000fd1000780c */ /* 0x000fda0000704470 */
[----:B------:R-:W-:Y:S01]  /*11b0*/  @!P0 MOV R10, RZ ;  /* 0x000000ff000a8202 */ /* 0x000fe20000000f00 */
[----:B------:R-:W-:Y:S06]  /*11c0*/  @!P0 BRA `(.L_x_33) ;  /* 0x00000000005c8947 */ /* 0x000fec0003800000 */
[----:B------:R-:W-:Y:S02]  /*11d0*/  FSETP.GTU.FTZ.AND P1, PT, |R3|, +INF , PT ;  /* 0x7f8000000300780b */ /* 0x000fe40003f3c200 */
[----:B------:R-:W-:-:S04]  /*11e0*/  FSETP.GTU.FTZ.AND P0, PT, |R0|, +INF , PT ;  /* 0x7f8000000000780b */ /* 0x000fc80003f1c200 */
[----:B------:R-:W-:-:S13]  /*11f0*/  PLOP3.LUT P0, PT, P0, P1, PT, 0xf8, 0x8f ;  /* 0x00000000008f781c */ /* 0x000fda0000703f70 */
[----:B------:R-:W-:Y:S05]  /*1200*/  @P0 BRA `(.L_x_34) ;  /* 0x00000004004c0947 */ /* 0x000fea0003800000 */
[----:B------:R-:W-:-:S13]  /*1210*/  LOP3.LUT P0, RZ, R14, 0x7fffffff, R13, 0xc8, !PT ;  /* 0x7fffffff0eff7812 */ /* 0x000fda000780c80d */
[----:B------:R-:W-:Y:S05]  /*1220*/  @!P0 BRA `(.L_x_35) ;  /* 0x00000004003c8947 */ /* 0x000fea0003800000 */
[C---:B------:R-:W-:Y:S02]  /*1230*/  FSETP.NEU.FTZ.AND P2, PT, |R0|.reuse, +INF , PT ;  /* 0x7f8000000000780b */ /* 0x040fe40003f5d200 */
[----:B------:R-:W-:Y:S02]  /*1240*/  FSETP.NEU.FTZ.AND P1, PT, |R3|, +INF , PT ;  /* 0x7f8000000300780b */ /* 0x000fe40003f3d200 */
[----:B------:R-:W-:-:S11]  /*1250*/  FSETP.NEU.FTZ.AND P0, PT, |R0|, +INF , PT ;  /* 0x7f8000000000780b */ /* 0x000fd60003f1d200 */
[----:B------:R-:W-:Y:S05]  /*1260*/  @!P1 BRA !P2, `(.L_x_35) ;  /* 0x00000004002c9947 */ /* 0x000fea0005000000 */
[----:B------:R-:W-:-:S04]  /*1270*/  LOP3.LUT P2, RZ, R13, 0x7fffffff, RZ, 0xc0, !PT ;  /* 0x7fffffff0dff7812 */ /* 0x000fc8000784c0ff */
[----:B------:R-:W-:-:S13]  /*1280*/  PLOP3.LUT P1, PT, P1, P2, PT, 0x2f, 0xf2 ;  /* 0x0000000000f2781c */ /* 0x000fda0000f24577 */
[----:B------:R-:W-:Y:S05]  /*1290*/  @P1 BRA `(.L_x_36) ;  /* 0x0000000400181947 */ /* 0x000fea0003800000 */
[----:B------:R-:W-:-:S04]  /*12a0*/  LOP3.LUT P1, RZ, R14, 0x7fffffff, RZ, 0xc0, !PT ;  /* 0x7fffffff0eff7812 */ /* 0x000fc8000782c0ff */
[----:B------:R-:W-:-:S13]  /*12b0*/  PLOP3.LUT P0, PT, P0, P1, PT, 0x2f, 0xf2 ;  /* 0x0000000000f2781c */ /* 0x000fda0000702577 */
[----:B------:R-:W-:Y:S05]  /*12c0*/  @P0 BRA `(.L_x_37) ;  /* 0x0000000400000947 */ /* 0x000fea0003800000 */
[----:B------:R-:W-:Y:S02]  /*12d0*/  ISETP.GE.AND P0, PT, R16, RZ, PT ;  /* 0x000000ff1000720c */ /* 0x000fe40003f06270 */
[----:B------:R-:W-:-:S11]  /*12e0*/  ISETP.GE.AND P1, PT, R15, RZ, PT ;  /* 0x000000ff0f00720c */ /* 0x000fd60003f26270 */
[----:B------:R-:W-:Y:S01]  /*12f0*/  @P0 IMAD.MOV.U32 R10, RZ, RZ, RZ ;  /* 0x000000ffff0a0224 */ /* 0x000fe200078e00ff */
[----:B------:R-:W-:Y:S01]  /*1300*/  @!P0 MOV R10, 0xffffffc0 ;  /* 0xffffffc0000a8802 */ /* 0x000fe20000000f00 */
[----:B------:R-:W-:Y:S01]  /*1310*/  @!P0 FFMA R13, R0, 1.84467440737095516160e+19, RZ ;  /* 0x5f800000000d8823 */ /* 0x000fe200000000ff */
[----:B------:R-:W-:-:S03]  /*1320*/  @!P1 FFMA R14, R3, 1.84467440737095516160e+19, RZ ;  /* 0x5f800000030e9823 */ /* 0x000fc600000000ff */
[----:B------:R-:W-:-:S07]  /*1330*/  @!P1 VIADD R10, R10, 0x40 ;  /* 0x000000400a0a9836 */ /* 0x000fce0000000000 */
.L_x_33:
[----:B------:R-:W-:Y:S01]  /*1340*/  LEA R15, R12, 0xc0800000, 0x17 ;  /* 0xc08000000c0f7811 */ /* 0x000fe200078eb8ff */
[----:B------:R-:W-:Y:S03]  /*1350*/  BSSY.RECONVERGENT B2, `(.L_x_38) ;  /* 0x0000036000027945 */ /* 0x000fe60003800200 */
[----:B------:R-:W-:Y:S01]  /*1360*/  IADD3 R15, PT, PT, -R15, R14, RZ ;  /* 0x0000000e0f0f7210 */ /* 0x000fe20007ffe1ff */
[----:B------:R-:W-:-:S03]  /*1370*/  VIADD R14, R18, 0xffffff81 ;  /* 0xffffff81120e7836 */ /* 0x000fc60000000000 */
[----:B------:R-:W0:Y:S01]  /*1380*/  MUFU.RCP R16, R15 ;  /* 0x0000000f00107308 */ /* 0x000e220000001000 */
[----:B------:R-:W-:Y:S01]  /*1390*/  FADD.FTZ R17, -R15, -RZ ;  /* 0x800000ff0f117221 */ /* 0x000fe20000010100 */
[----:B------:R-:W-:-:S03]  /*13a0*/  IMAD R0, R14, -0x800000, R13 ;  /* 0xff8000000e007824 */ /* 0x000fc600078e020d */
[----:B0-----:R-:W-:-:S04]  /*13b0*/  FFMA R19, R16, R17, 1 ;  /* 0x3f80000010137423 */ /* 0x001fc80000000011 */
[----:B------:R-:W-:-:S04]  /*13c0*/  FFMA R18, R16, R19, R16 ;  /* 0x0000001310127223 */ /* 0x000fc80000000010 */
[----:B------:R-:W-:-:S04]  /*13d0*/  FFMA R13, R0, R18, RZ ;  /* 0x00000012000d7223 */ /* 0x000fc800000000ff */
[----:B------:R-:W-:-:S04]  /*13e0*/  FFMA R16, R17, R13, R0 ;  /* 0x0000000d11107223 */ /* 0x000fc80000000000 */
[----:B------:R-:W-:Y:S01]  /*13f0*/  FFMA R19, R18, R16, R13 ;  /* 0x0000001012137223 */ /* 0x000fe2000000000d */
[----:B------:R-:W-:-:S03]  /*1400*/  IADD3 R13, PT, PT, R14, 0x7f, -R12 ;  /* 0x0000007f0e0d7810 */ /* 0x000fc60007ffe80c */
[----:B------:R-:W-:Y:S01]  /*1410*/  FFMA R16, R17, R19, R0 ;  /* 0x0000001311107223 */ /* 0x000fe20000000000 */
[----:B------:R-:W-:-:S03]  /*1420*/  IADD3 R13, PT, PT, R13, R10, RZ ;  /* 0x0000000a0d0d7210 */ /* 0x000fc60007ffe0ff */
[----:B------:R-:W-:-:S05]  /*1430*/  FFMA R0, R18, R16, R19 ;  /* 0x0000001012007223 */ /* 0x000fca0000000013 */
[----:B------:R-:W-:-:S04]  /*1440*/  SHF.R.U32.HI R12, RZ, 0x17, R0 ;  /* 0x00000017ff0c7819 */ /* 0x000fc80000011600 */
[----:B------:R-:W-:-:S05]  /*1450*/  LOP3.LUT R12, R12, 0xff, RZ, 0xc0, !PT ;  /* 0x000000ff0c0c7812 */ /* 0x000fca00078ec0ff */
[----:B------:R-:W-:-:S05]  /*1460*/  IMAD.IADD R14, R12, 0x1, R13 ;  /* 0x000000010c0e7824 */ /* 0x000fca00078e020d */
[----:B------:R-:W-:-:S04]  /*1470*/  IADD3 R10, PT, PT, R14, -0x1, RZ ;  /* 0xffffffff0e0a7810 */ /* 0x000fc80007ffe0ff */
[----:B------:R-:W-:-:S13]  /*1480*/  ISETP.GE.U32.AND P0, PT, R10, 0xfe, PT ;  /* 0x000000fe0a00780c */ /* 0x000fda0003f06070 */
[----:B------:R-:W-:Y:S05]  /*1490*/  @!P0 BRA `(.L_x_39) ;  /* 0x0000000000808947 */ /* 0x000fea0003800000 */
[----:B------:R-:W-:-:S13]  /*14a0*/  ISETP.GT.AND P0, PT, R14, 0xfe, PT ;  /* 0x000000fe0e00780c */ /* 0x000fda0003f04270 */
[----:B------:R-:W-:Y:S05]  /*14b0*/  @P0 BRA `(.L_x_40) ;  /* 0x00000000006c0947 */ /* 0x000fea0003800000 */
[----:B------:R-:W-:-:S13]  /*14c0*/  ISETP.GE.AND P0, PT, R14, 0x1, PT ;  /* 0x000000010e00780c */ /* 0x000fda0003f06270 */
[----:B------:R-:W-:Y:S05]  /*14d0*/  @P0 BRA `(.L_x_41) ;  /* 0x0000000000740947 */ /* 0x000fea0003800000 */
[----:B------:R-:W-:Y:S02]  /*14e0*/  ISETP.GE.AND P0, PT, R14, -0x18, PT ;  /* 0xffffffe80e00780c */ /* 0x000fe40003f06270 */
[----:B------:R-:W-:-:S11]  /*14f0*/  LOP3.LUT R0, R0, 0x80000000, RZ, 0xc0, !PT ;  /* 0x8000000000007812 */ /* 0x000fd600078ec0ff */
[----:B------:R-:W-:Y:S05]  /*1500*/  @!P0 BRA `(.L_x_41) ;  /* 0x0000000000688947 */ /* 0x000fea0003800000 */
[-CC-:B------:R-:W-:Y:S01]  /*1510*/  FFMA.RZ R10, R18, R16.reuse, R19.reuse ;  /* 0x00000010120a7223 */ /* 0x180fe2000000c013 */
[----:B------:R-:W-:Y:S02]  /*1520*/  VIADD R15, R14, 0x20 ;  /* 0x000000200e0f7836 */ /* 0x000fe40000000000 */
[-CC-:B------:R-:W-:Y:S01]  /*1530*/  FFMA.RM R13, R18, R16.reuse, R19.reuse ;  /* 0x00000010120d7223 */ /* 0x180fe20000004013 */
[----:B------:R-:W-:Y:S02]  /*1540*/  ISETP.NE.AND P2, PT, R14, RZ, PT ;  /* 0x000000ff0e00720c */ /* 0x000fe40003f45270 */
[----:B------:R-:W-:Y:S01]  /*1550*/  LOP3.LUT R12, R10, 0x7fffff, RZ, 0xc0, !PT ;  /* 0x007fffff0a0c7812 */ /* 0x000fe200078ec0ff */
[----:B------:R-:W-:Y:S01]  /*1560*/  FFMA.RP R10, R18, R16, R19 ;  /* 0x00000010120a7223 */ /* 0x000fe20000008013 */
[----:B------:R-:W-:Y:S02]  /*1570*/  ISETP.NE.AND P1, PT, R14, RZ, PT ;  /* 0x000000ff0e00720c */ /* 0x000fe40003f25270 */
[----:B------:R-:W-:-:S02]  /*1580*/  LOP3.LUT R12, R12, 0x800000, RZ, 0xfc, !PT ;  /* 0x008000000c0c7812 */ /* 0x000fc400078efcff */
[----:B------:R-:W-:Y:S02]  /*1590*/  IADD3 R14, PT, PT, -R14, RZ, RZ ;  /* 0x000000ff0e0e7210 */ /* 0x000fe40007ffe1ff */
[----:B------:R-:W-:Y:S02]  /*15a0*/  SHF.L.U32 R15, R12, R15, RZ ;  /* 0x0000000f0c0f7219 */ /* 0x000fe400000006ff */
[----:B------:R-:W-:Y:S02]  /*15b0*/  FSETP.NEU.FTZ.AND P0, PT, R10, R13, PT ;  /* 0x0000000d0a00720b */ /* 0x000fe40003f1d000 */
[----:B------:R-:W-:Y:S02]  /*15c0*/  SEL R13, R14, RZ, P2 ;  /* 0x000000ff0e0d7207 */ /* 0x000fe40001000000 */
[----:B------:R-:W-:Y:S02]  /*15d0*/  ISETP.NE.AND P1, PT, R15, RZ, P1 ;  /* 0x000000ff0f00720c */ /* 0x000fe40000f25270 */
[----:B------:R-:W-:-:S02]  /*15e0*/  SHF.R.U32.HI R13, RZ, R13, R12 ;  /* 0x0000000dff0d7219 */ /* 0x000fc4000001160c */
[----:B------:R-:W-:Y:S02]  /*15f0*/  PLOP3.LUT P0, PT, P0, P1, PT, 0xf8, 0x8f ;  /* 0x00000000008f781c */ /* 0x000fe40000703f70 */
[----:B------:R-:W-:Y:S02]  /*1600*/  SHF.R.U32.HI R15, RZ, 0x1, R13 ;  /* 0x00000001ff0f7819 */ /* 0x000fe4000001160d */
[----:B------:R-:W-:-:S04]  /*1610*/  SEL R10, RZ, 0x1, !P0 ;  /* 0x00000001ff0a7807 */ /* 0x000fc80004000000 */
[----:B------:R-:W-:-:S04]  /*1620*/  LOP3.LUT R10, R10, 0x1, R15, 0xf8, !PT ;  /* 0x000000010a0a7812 */ /* 0x000fc800078ef80f */
[----:B------:R-:W-:-:S05]  /*1630*/  LOP3.LUT R10, R10, R13, RZ, 0xc0, !PT ;  /* 0x0000000d0a0a7212 */ /* 0x000fca00078ec0ff */
[----:B------:R-:W-:-:S05]  /*1640*/  IMAD.IADD R15, R15, 0x1, R10 ;  /* 0x000000010f0f7824 */ /* 0x000fca00078e020a */
[----:B------:R-:W-:Y:S01]  /*1650*/  LOP3.LUT R0, R15, R0, RZ, 0xfc, !PT ;  /* 0x000000000f007212 */ /* 0x000fe200078efcff */
[----:B------:R-:W-:Y:S06]  /*1660*/  BRA `(.L_x_41) ;  /* 0x0000000000107947 */ /* 0x000fec0003800000 */
.L_x_40:
[----:B------:R-:W-:-:S04]  /*1670*/  LOP3.LUT R0, R0, 0x80000000, RZ, 0xc0, !PT ;  /* 0x8000000000007812 */ /* 0x000fc800078ec0ff */
[----:B------:R-:W-:Y:S01]  /*1680*/  LOP3.LUT R0, R0, 0x7f800000, RZ, 0xfc, !PT ;  /* 0x7f80000000007812 */ /* 0x000fe200078efcff */
[----:B------:R-:W-:Y:S06]  /*1690*/  BRA `(.L_x_41) ;  /* 0x0000000000047947 */ /* 0x000fec0003800000 */
.L_x_39:
[----:B------:R-:W-:-:S07]  /*16a0*/  LEA R0, R13, R0, 0x17 ;  /* 0x000000000d007211 */ /* 0x000fce00078eb8ff */
.L_x_41:
[----:B------:R-:W-:Y:S05]  /*16b0*/  BSYNC.RECONVERGENT B2 ;  /* 0x0000000000027941 */ /* 0x000fea0003800200 */
.L_x_38:
[----:B------:R-:W-:Y:S05]  /*16c0*/  BRA `(.L_x_42) ;  /* 0x0000000000207947 */ /* 0x000fea0003800000 */
.L_x_37:
[----:B------:R-:W-:-:S04]  /*16d0*/  LOP3.LUT R0, R14, 0x80000000, R13, 0x48, !PT ;  /* 0x800000000e007812 */ /* 0x000fc800078e480d */
[----:B------:R-:W-:Y:S01]  /*16e0*/  LOP3.LUT R0, R0, 0x7f800000, RZ, 0xfc, !PT ;  /* 0x7f80000000007812 */ /* 0x000fe200078efcff */
[----:B------:R-:W-:Y:S06]  /*16f0*/  BRA `(.L_x_42) ;  /* 0x0000000000147947 */ /* 0x000fec0003800000 */
.L_x_36:
[----:B------:R-:W-:Y:S01]  /*1700*/  LOP3.LUT R0, R14, 0x80000000, R13, 0x48, !PT ;  /* 0x800000000e007812 */ /* 0x000fe200078e480d */
[----:B------:R-:W-:Y:S06]  /*1710*/  BRA `(.L_x_42) ;  /* 0x00000000000c7947 */ /* 0x000fec0003800000 */
.L_x_35:
[----:B------:R-:W0:Y:S01]  /*1720*/  MUFU.RSQ R0, -QNAN ;  /* 0xffc0000000007908 */ /* 0x000e220000001400 */
[----:B------:R-:W-:Y:S05]  /*1730*/  BRA `(.L_x_42) ;  /* 0x0000000000047947 */ /* 0x000fea0003800000 */
.L_x_34:
[----:B------:R-:W-:-:S07]  /*1740*/  FADD.FTZ R0, R0, R3 ;  /* 0x0000000300007221 */ /* 0x000fce0000010000 */
.L_x_42:
[----:B------:R-:W-:Y:S05]  /*1750*/  BSYNC.RECONVERGENT B1 ;  /* 0x0000000000017941 */ /* 0x000fea0003800200 */
.L_x_32:
[----:B------:R-:W-:Y:S02]  /*1760*/  HFMA2 R13, -RZ, RZ, 0, 0 ;  /* 0x00000000ff0d7431 */ /* 0x000fe400000001ff */
[----:B------:R-:W-:-:S04]  /*1770*/  IMAD.MOV.U32 R12, RZ, RZ, R8 ;  /* 0x000000ffff0c7224 */ /* 0x000fc800078e0008 */
[----:B0-----:R-:W-:Y:S05]  /*1780*/  RET.REL.NODEC R12 `(_Z14matrix_softmaxPfii) ;  /* 0xffffffe80c1c7950 */ /* 0x001fea0003c3ffff */
.L_x_43:
        /* <DEDUP_REMOVED lines=15> */
.L_x_58:


//--------------------- .text._Z12array_dividePffi --------------------------
	.section	.text._Z12array_dividePffi,"ax",@progbits
	.align	128
        .global         _Z12array_dividePffi
        .type           _Z12array_dividePffi,@function
        .size           _Z12array_dividePffi,(.L_x_59 - _Z12array_dividePffi)
        .other          _Z12array_dividePffi,@"STO_CUDA_ENTRY STV_DEFAULT"
_Z12array_dividePffi:
.text._Z12array_dividePffi:
[----:B------:R-:W-:Y:S01]  /*0000*/  LDC R1, c[0x0][0x37c] ;  /* 0x0000df00ff017b82 */ /* 0x000fe20000000800 */
[----:B------:R-:W0:Y:S07]  /*0010*/  S2R R0, SR_TID.X ;  /* 0x0000000000007919 */ /* 0x000e2e0000002100 */
[----:B------:R-:W0:Y:S01]  /*0020*/  S2UR UR4, SR_CTAID.X ;  /* 0x00000000000479c3 */ /* 0x000e220000002500 */
[----:B------:R-:W1:Y:S07]  /*0030*/  LDCU UR5, c[0x0][0x38c] ;  /* 0x00007180ff0577ac */ /* 0x000e6e0008000800 */
[----:B------:R-:W0:Y:S02]  /*0040*/  LDC R3, c[0x0][0x360] ;  /* 0x0000d800ff037b82 */ /* 0x000e240000000800 */
[----:B0-----:R-:W-:-:S05]  /*0050*/  IMAD R3, R3, UR4, R0 ;  /* 0x0000000403037c24 */ /* 0x001fca000f8e0200 */
[----:B-1----:R-:W-:-:S13]  /*0060*/  ISETP.GE.AND P0, PT, R3, UR5, PT ;  /* 0x0000000503007c0c */ /* 0x002fda000bf06270 */
[----:B------:R-:W-:Y:S05]  /*0070*/  @P0 EXIT ;  /* 0x000000000000094d */ /* 0x000fea0003800000 */
[----:B------:R-:W0:Y:S01]  /*0080*/  LDC.64 R4, c[0x0][0x380] ;  /* 0x0000e000ff047b82 */ /* 0x000e220000000a00 */
[----:B------:R-:W1:Y:S07]  /*0090*/  LDCU.64 UR4, c[0x0][0x358] ;  /* 0x00006b00ff0477ac */ /* 0x000e6e0008000a00 */
[----:B------:R-:W2:Y:S01]  /*00a0*/  LDC R7, c[0x0][0x388] ;  /* 0x0000e200ff077b82 */ /* 0x000ea20000000800 */
[----:B0-----:R-:W-:-:S05]  /*00b0*/  IMAD.WIDE R4, R3, 0x4, R4 ;  /* 0x0000000403047825 */ /* 0x001fca00078e0204 */
[----:B-1----:R-:W3:Y:S01]  /*00c0*/  LDG.E R0, desc[UR4][R4.64] ;  /* 0x0000000404007981 */ /* 0x002ee2000c1e1900 */
[----:B------:R-:W-:Y:S01]  /*00d0*/  BSSY.RECONVERGENT B0, `(.L_x_44) ;  /* 0x000000c000007945 */ /* 0x000fe20003800200 */
[----:B--2---:R-:W0:Y:S02]  /*00e0*/  MUFU.RCP R2, R7 ;  /* 0x0000000700027308 */ /* 0x004e240000001000 */
[----:B0-----:R-:W-:-:S04]  /*00f0*/  FFMA R3, R2, -R7, 1 ;  /* 0x3f80000002037423 */ /* 0x001fc80000000807 */
[----:B------:R-:W-:Y:S02]  /*0100*/  FFMA R3, R2, R3, R2 ;  /* 0x0000000302037223 */ /* 0x000fe40000000002 */
[----:B---3--:R-:W0:Y:S02]  /*0110*/  FCHK P0, R0, R7 ;  /* 0x0000000700007302 */ /* 0x008e240000000000 */
[----:B------:R-:W-:-:S04]  /*0120*/  FFMA R2, R0, R3, RZ ;  /* 0x0000000300027223 */ /* 0x000fc800000000ff */
[----:B------:R-:W-:-:S04]  /*0130*/  FFMA R6, R2, -R7, R0 ;  /* 0x8000000702067223 */ /* 0x000fc80000000000 */
[----:B------:R-:W-:Y:S01]  /*0140*/  FFMA R3, R3, R6, R2 ;  /* 0x0000000603037223 */ /* 0x000fe20000000002 */
[----:B0-----:R-:W-:Y:S06]  /*0150*/  @!P0 BRA `(.L_x_45) ;  /* 0x00000000000c8947 */ /* 0x001fec0003800000 */
[----:B------:R-:W-:-:S07]  /*0160*/  MOV R2, 0x180 ;  /* 0x0000018000027802 */ /* 0x000fce0000000f00 */
[----:B------:R-:W-:Y:S05]  /*0170*/  CALL.REL.NOINC `($__internal_1_$__cuda_sm3x_div_rn_noftz_f32_slowpath) ;  /* 0x0000000000107944 */ /* 0x000fea0003c00000 */
[----:B------:R-:W-:-:S07]  /*0180*/  IMAD.MOV.U32 R3, RZ, RZ, R0 ;  /* 0x000000ffff037224 */ /* 0x000fce00078e0000 */
.L_x_45:
[----:B------:R-:W-:Y:S05]  /*0190*/  BSYNC.RECONVERGENT B0 ;  /* 0x0000000000007941 */ /* 0x000fea0003800200 */
.L_x_44:
[----:B------:R-:W-:Y:S01]  /*01a0*/  STG.E desc[UR4][R4.64], R3 ;  /* 0x0000000304007986 */ /* 0x000fe2000c101904 */
[----:B------:R-:W-:Y:S05]  /*01b0*/  EXIT ;  /* 0x000000000000794d */ /* 0x000fea0003800000 */
        .weak           $__internal_1_$__cuda_sm3x_div_rn_noftz_f32_slowpath
        .type           $__internal_1_$__cuda_sm3x_div_rn_noftz_f32_slowpath,@function
        .size           $__internal_1_$__cuda_sm3x_div_rn_noftz_f32_slowpath,(.L_x_59 - $__internal_1_$__cuda_sm3x_div_rn_noftz_f32_slowpath)
$__internal_1_$__cuda_sm3x_div_rn_noftz_f32_slowpath:
[----:B------:R-:W0:Y:S01]  /*01c0*/  LDC R3, c[0x0][0x388] ;  /* 0x0000e200ff037b82 */ /* 0x000e220000000800 */
[--C-:B------:R-:W-:Y:S01]  /*01d0*/  SHF.R.U32.HI R6, RZ, 0x17, R0.reuse ;  /* 0x00000017ff067819 */ /* 0x100fe20000011600 */
[----:B------:R-:W1:Y:S01]  /*01e0*/  LDCU UR6, c[0x0][0x388] ;  /* 0x00007100ff0677ac */ /* 0x000e620008000800 */
[----:B------:R-:W-:Y:S01]  /*01f0*/  BSSY.RECONVERGENT B1, `(.L_x_46) ;  /* 0x0000064000017945 */ /* 0x000fe20003800200 */
[----:B------:R-:W-:Y:S01]  /*0200*/  IMAD.MOV.U32 R8, RZ, RZ, R0 ;  /* 0x000000ffff087224 */ /* 0x000fe200078e0000 */
[----:B------:R-:W-:-:S05]  /*0210*/  LOP3.LUT R6, R6, 0xff, RZ, 0xc0, !PT ;  /* 0x000000ff06067812 */ /* 0x000fca00078ec0ff */
[----:B------:R-:W-:Y:S02]  /*0220*/  VIADD R11, R6, 0xffffffff ;  /* 0xffffffff060b7836 */ /* 0x000fe40000000000 */
[----:B-1----:R-:W-:Y:S01]  /*0230*/  IMAD.U32 R9, RZ, RZ, UR6 ;  /* 0x00000006ff097e24 */ /* 0x002fe2000f8e00ff */
[----:B0-----:R-:W-:-:S04]  /*0240*/  SHF.R.U32.HI R7, RZ, 0x17, R3 ;  /* 0x00000017ff077819 */ /* 0x001fc80000011603 */
[----:B------:R-:W-:-:S05]  /*0250*/  LOP3.LUT R7, R7, 0xff, RZ, 0xc0, !PT ;  /* 0x000000ff07077812 */ /* 0x000fca00078ec0ff */
[----:B------:R-:W-:-:S05]  /*0260*/  VIADD R12, R7, 0xffffffff ;  /* 0xffffffff070c7836 */ /* 0x000fca0000000000 */
[----:B------:R-:W-:-:S04]  /*0270*/  ISETP.GT.U32.AND P0, PT, R12, 0xfd, PT ;  /* 0x000000fd0c00780c */ /* 0x000fc80003f04070 */
[----:B------:R-:W-:-:S13]  /*0280*/  ISETP.GT.U32.OR P0, PT, R11, 0xfd, P0 ;  /* 0x000000fd0b00780c */ /* 0x000fda0000704470 */
[----:B------:R-:W-:Y:S01]  /*0290*/  @!P0 IMAD.MOV.U32 R10, RZ, RZ, RZ ;  /* 0x000000ffff0a8224 */ /* 0x000fe200078e00ff */
        /* <DEDUP_REMOVED lines=19> */
[----:B------:R-:W-:Y:S02]  /*03d0*/  @P0 IMAD.MOV.U32 R10, RZ, RZ, RZ ;  /* 0x000000ffff0a0224 */ /* 0x000fe400078e00ff */
[----:B------:R-:W-:Y:S01]  /*03e0*/  @!P0 FFMA R8, R0, 1.84467440737095516160e+19, RZ ;  /* 0x5f80000000088823 */ /* 0x000fe200000000ff */
[----:B------:R-:W-:Y:S02]  /*03f0*/  @!P0 IMAD.MOV.U32 R10, RZ, RZ, -0x40 ;  /* 0xffffffc0ff0a8424 */ /* 0x000fe400078e00ff */
[----:B------:R-:W-:Y:S02]  /*0400*/  @!P1 FFMA R9, R3, 1.84467440737095516160e+19, RZ ;  /* 0x5f80000003099823 */ /* 0x000fe400000000ff */
[----:B------:R-:W-:-:S07]  /*0410*/  @!P1 VIADD R10, R10, 0x40 ;  /* 0x000000400a0a9836 */ /* 0x000fce0000000000 */
.L_x_47:
[----:B------:R-:W-:Y:S01]  /*0420*/  LEA R0, R7, 0xc0800000, 0x17 ;  /* 0xc080000007007811 */ /* 0x000fe200078eb8ff */
[----:B------:R-:W-:Y:S01]  /*0430*/  VIADD R6, R6, 0xffffff81 ;  /* 0xffffff8106067836 */ /* 0x000fe20000000000 */
[----:B------:R-:W-:Y:S03]  /*0440*/  BSSY.RECONVERGENT B2, `(.L_x_52) ;  /* 0x0000035000027945 */ /* 0x000fe60003800200 */
[----:B------:R-:W-:Y:S01]  /*0450*/  IMAD.IADD R9, R9, 0x1, -R0 ;  /* 0x0000000109097824 */ /* 0x000fe200078e0a00 */
[C---:B------:R-:W-:Y:S01]  /*0460*/  IADD3 R7, PT, PT, R6.reuse, 0x7f, -R7 ;  /* 0x0000007f06077810 */ /* 0x040fe20007ffe807 */
[----:B------:R-:W-:Y:S02]  /*0470*/  IMAD R0, R6, -0x800000, R8 ;  /* 0xff80000006007824 */ /* 0x000fe400078e0208 */
[----:B------:R-:W0:Y:S01]  /*0480*/  MUFU.RCP R3, R9 ;  /* 0x0000000900037308 */ /* 0x000e220000001000 */
[----:B------:R-:W-:Y:S01]  /*0490*/  FADD.FTZ R11, -R9, -RZ ;  /* 0x800000ff090b7221 */ /* 0x000fe20000010100 */
[----:B------:R-:W-:-:S03]  /*04a0*/  IMAD.IADD R7, R7, 0x1, R10 ;  /* 0x0000000107077824 */ /* 0x000fc600078e020a */
[----:B0-----:R-:W-:-:S04]  /*04b0*/  FFMA R12, R3, R11, 1 ;  /* 0x3f800000030c7423 */ /* 0x001fc8000000000b */
[----:B------:R-:W-:-:S04]  /*04c0*/  FFMA R12, R3, R12, R3 ;  /* 0x0000000c030c7223 */ /* 0x000fc80000000003 */
[----:B------:R-:W-:-:S04]  /*04d0*/  FFMA R3, R0, R12, RZ ;  /* 0x0000000c00037223 */ /* 0x000fc800000000ff */
[----:B------:R-:W-:-:S04]  /*04e0*/  FFMA R8, R11, R3, R0 ;  /* 0x000000030b087223 */ /* 0x000fc80000000000 */
[----:B------:R-:W-:-:S04]  /*04f0*/  FFMA R13, R12, R8, R3 ;  /* 0x000000080c0d7223 */ /* 0x000fc80000000003 */
[----:B------:R-:W-:-:S04]  /*0500*/  FFMA R8, R11, R13, R0 ;  /* 0x0000000d0b087223 */ /* 0x000fc80000000000 */
[----:B------:R-:W-:-:S05]  /*0510*/  FFMA R0, R12, R8, R13 ;  /* 0x000000080c007223 */ /* 0x000fca000000000d */
[----:B------:R-:W-:-:S04]  /*0520*/  SHF.R.U32.HI R3, RZ, 0x17, R0 ;  /* 0x00000017ff037819 */ /* 0x000fc80000011600 */
[----:B------:R-:W-:-:S05]  /*0530*/  LOP3.LUT R3, R3, 0xff, RZ, 0xc0, !PT ;  /* 0x000000ff03037812 */ /* 0x000fca00078ec0ff */
[----:B------:R-:W-:-:S04]  /*0540*/  IMAD.IADD R9, R3, 0x1, R7 ;  /* 0x0000000103097824 */ /* 0x000fc800078e0207 */
[----:B------:R-:W-:-:S05]  /*0550*/  VIADD R3, R9, 0xffffffff ;  /* 0xffffffff09037836 */ /* 0x000fca0000000000 */
        /* <DEDUP_REMOVED lines=9> */
[CCC-:B------:R-:W-:Y:S01]  /*05f0*/  FFMA.RZ R3, R12.reuse, R8.reuse, R13.reuse ;  /* 0x000000080c037223 */ /* 0x1c0fe2000000c00d */
[CCC-:B------:R-:W-:Y:S01]  /*0600*/  FFMA.RM R6, R12.reuse, R8.reuse, R13.reuse ;  /* 0x000000080c067223 */ /* 0x1c0fe2000000400d */
[C---:B------:R-:W-:Y:S02]  /*0610*/  ISETP.NE.AND P2, PT, R9.reuse, RZ, PT ;  /* 0x000000ff0900720c */ /* 0x040fe40003f45270 */
[----:B------:R-:W-:Y:S02]  /*0620*/  ISETP.NE.AND P1, PT, R9, RZ, PT ;  /* 0x000000ff0900720c */ /* 0x000fe40003f25270 */
[----:B------:R-:W-:Y:S01]  /*0630*/  LOP3.LUT R7, R3, 0x7fffff, RZ, 0xc0, !PT ;  /* 0x007fffff03077812 */ /* 0x000fe200078ec0ff */
[----:B------:R-:W-:Y:S01]  /*0640*/  FFMA.RP R3, R12, R8, R13 ;  /* 0x000000080c037223 */ /* 0x000fe2000000800d */
[----:B------:R-:W-:Y:S02]  /*0650*/  VIADD R8, R9, 0x20 ;  /* 0x0000002009087836 */ /* 0x000fe40000000000 */
[----:B------:R-:W-:Y:S01]  /*0660*/  LOP3.LUT R7, R7, 0x800000, RZ, 0xfc, !PT ;  /* 0x0080000007077812 */ /* 0x000fe200078efcff */
[----:B------:R-:W-:Y:S01]  /*0670*/  IMAD.MOV R9, RZ, RZ, -R9 ;  /* 0x000000ffff097224 */ /* 0x000fe200078e0a09 */
[----:B------:R-:W-:-:S02]  /*0680*/  FSETP.NEU.FTZ.AND P0, PT, R3, R6, PT ;  /* 0x000000060300720b */ /* 0x000fc40003f1d000 */
[----:B------:R-:W-:Y:S02]  /*0690*/  SHF.L.U32 R8, R7, R8, RZ ;  /* 0x0000000807087219 */ /* 0x000fe400000006ff */
[----:B------:R-:W-:Y:S02]  /*06a0*/  SEL R6, R9, RZ, P2 ;  /* 0x000000ff09067207 */ /* 0x000fe40001000000 */
[----:B------:R-:W-:Y:S02]  /*06b0*/  ISETP.NE.AND P1, PT, R8, RZ, P1 ;  /* 0x000000ff0800720c */ /* 0x000fe40000f25270 */
[----:B------:R-:W-:Y:S02]  /*06c0*/  SHF.R.U32.HI R6, RZ, R6, R7 ;  /* 0x00000006ff067219 */ /* 0x000fe40000011607 */
[----:B------:R-:W-:Y:S02]  /*06d0*/  PLOP3.LUT P0, PT, P0, P1, PT, 0xf8, 0x8f ;  /* 0x00000000008f781c */ /* 0x000fe40000703f70 */
[----:B------:R-:W-:-:S02]  /*06e0*/  SHF.R.U32.HI R8, RZ, 0x1, R6 ;  /* 0x00000001ff087819 */ /* 0x000fc40000011606 */
[----:B------:R-:W-:-:S04]  /*06f0*/  SEL R3, RZ, 0x1, !P0 ;  /* 0x00000001ff037807 */ /* 0x000fc80004000000 */
[----:B------:R-:W-:-:S04]  /*0700*/  LOP3.LUT R3, R3, 0x1, R8, 0xf8, !PT ;  /* 0x0000000103037812 */ /* 0x000fc800078ef808 */
[----:B------:R-:W-:-:S05]  /*0710*/  LOP3.LUT R3, R3, R6, RZ, 0xc0, !PT ;  /* 0x0000000603037212 */ /* 0x000fca00078ec0ff */
[----:B------:R-:W-:-:S05]  /*0720*/  IMAD.IADD R3, R8, 0x1, R3 ;  /* 0x0000000108037824 */ /* 0x000fca00078e0203 */
[----:B------:R-:W-:Y:S01]  /*0730*/  LOP3.LUT R0, R3, R0, RZ, 0xfc, !PT ;  /* 0x0000000003007212 */ /* 0x000fe200078efcff */
[----:B------:R-:W-:Y:S06]  /*0740*/  BRA `(.L_x_55) ;  /* 0x0000000000107947 */ /* 0x000fec0003800000 */
.L_x_54:
[----:B------:R-:W-:-:S04]  /*0750*/  LOP3.LUT R0, R0, 0x80000000, RZ, 0xc0, !PT ;  /* 0x8000000000007812 */ /* 0x000fc800078ec0ff */
[----:B------:R-:W-:Y:S01]  /*0760*/  LOP3.LUT R0, R0, 0x7f800000, RZ, 0xfc, !PT ;  /* 0x7f80000000007812 */ /* 0x000fe200078efcff */
[----:B------:R-:W-:Y:S06]  /*0770*/  BRA `(.L_x_55) ;  /* 0x0000000000047947 */ /* 0x000fec0003800000 */
.L_x_53:
[----:B------:R-:W-:-:S07]  /*0780*/  IMAD R0, R7, 0x800000, R0 ;  /* 0x0080000007007824 */ /* 0x000fce00078e0200 */
.L_x_55:
[----:B------:R-:W-:Y:S05]  /*0790*/  BSYNC.RECONVERGENT B2 ;  /* 0x0000000000027941 */ /* 0x000fea0003800200 */
.L_x_52:
[----:B------:R-:W-:Y:S05]  /*07a0*/  BRA `(.L_x_56) ;  /* 0x0000000000207947 */ /* 0x000fea0003800000 */
.L_x_51:
[----:B------:R-:W-:-:S04]  /*07b0*/  LOP3.LUT R0, R9, 0x80000000, R8, 0x48, !PT ;  /* 0x8000000009007812 */ /* 0x000fc800078e4808 */
[----:B------:R-:W-:Y:S01]  /*07c0*/  LOP3.LUT R0, R0, 0x7f800000, RZ, 0xfc, !PT ;  /* 0x7f80000000007812 */ /* 0x000fe200078efcff */
[----:B------:R-:W-:Y:S06]  /*07d0*/  BRA `(.L_x_56) ;  /* 0x0000000000147947 */ /* 0x000fec0003800000 */
.L_x_50:
[----:B------:R-:W-:Y:S01]  /*07e0*/  LOP3.LUT R0, R9, 0x80000000, R8, 0x48, !PT ;  /* 0x8000000009007812 */ /* 0x000fe200078e4808 */
[----:B------:R-:W-:Y:S06]  /*07f0*/  BRA `(.L_x_56) ;  /* 0x00000000000c7947 */ /* 0x000fec0003800000 */
.L_x_49:
[----:B------:R-:W0:Y:S01]  /*0800*/  MUFU.RSQ R0, -QNAN ;  /* 0xffc0000000007908 */ /* 0x000e220000001400 */
[----:B------:R-:W-:Y:S05]  /*0810*/  BRA `(.L_x_56) ;  /* 0x0000000000047947 */ /* 0x000fea0003800000 */
.L_x_48:
[----:B------:R-:W-:-:S07]  /*0820*/  FADD.FTZ R0, R0, R3 ;  /* 0x0000000300007221 */ /* 0x000fce0000010000 */
.L_x_56:
[----:B------:R-:W-:Y:S05]  /*0830*/  BSYNC.RECONVERGENT B1 ;  /* 0x0000000000017941 */ /* 0x000fea0003800200 */
.L_x_46:
[----:B------:R-:W-:-:S04]  /*0840*/  IMAD.MOV.U32 R3, RZ, RZ, 0x0 ;  /* 0x00000000ff037424 */ /* 0x000fc800078e00ff */
[----:B0-----:R-:W-:Y:S05]  /*0850*/  RET.REL.NODEC R2 `(_Z12array_dividePffi) ;  /* 0xfffffff402e87950 */ /* 0x001fea0003c3ffff */
.L_x_57:
        /* <DEDUP_REMOVED lines=10> */
.L_x_59:


//--------------------- .nv.global.init           --------------------------
	.section	.nv.global.init,"aw",@progbits
.nv.global.init:
	.type		$str,@object
	.size		$str,($str$1 - $str)
$str:
        /*0000*/ 	.byte	0x6e, 0x75, 0x6d, 0x5f, 0x74, 0x68, 0x72, 0x65, 0x61, 0x64, 0x73, 0x20, 0x3d, 0x3d, 0x20, 0x62
        /*0010*/ 	.byte	0x6c, 0x6f, 0x63, 0x6b, 0x44, 0x69, 0x6d, 0x2e, 0x78, 0x00
	.type		$str$1,@object
	.size		$str$1,(__unnamed_1 - $str$1)
$str$1:
        /*001a*/ 	.byte	0x2f, 0x74, 0x6d, 0x70, 0x2f, 0x73, 0x61, 0x73, 0x73, 0x5f, 0x63, 0x75, 0x5f, 0x30, 0x77, 0x6e
        /*002a*/ 	.byte	0x79, 0x7a, 0x6b, 0x61, 0x38, 0x2f, 0x6b, 0x2e, 0x63, 0x75, 0x00
	.type		__unnamed_1,@object
	.size		__unnamed_1,(.L_0 - __unnamed_1)
__unnamed_1:
        /*0035*/ 	.byte	0x76, 0x6f, 0x69, 0x64, 0x20, 0x6d, 0x61, 0x74, 0x72, 0x69, 0x78, 0x5f, 0x6d, 0x75, 0x6c, 0x74
        /* <DEDUP_REMOVED lines=8> */
        /*00c5*/ 	.byte	0x5d, 0x00
.L_0:


//--------------------- .nv.shared._Z15matrix_multiplyILi128ELi128ELi16ELi8ELi8EEvPKfS1_Pfiii --------------------------
	.section	.nv.shared._Z15matrix_multiplyILi128ELi128ELi16ELi8ELi8EEvPKfS1_Pfiii,"aw",@nobits
	.sectionflags	@""
	.align	16
.nv.shared._Z15matrix_multiplyILi128ELi128ELi16ELi8ELi8EEvPKfS1_Pfiii:
	.zero		17408


//--------------------- .nv.shared.reserved.0     --------------------------
	.section	.nv.shared.reserved.0,"aw",@nobits
	.weak		__nv_reservedSMEM_offset_0_alias
	.size		__nv_reservedSMEM_offset_0_alias, 0, 64
	.other		__nv_reservedSMEM_offset_0_alias,@"STO_CUDA_RESERVED_SHARED STV_DEFAULT"
__nv_reservedSMEM_offset_0_alias:
	.zero		0
	.zero		64


//--------------------- .nv.shared._Z16matrix_transposeILi64ELi8EEvPKfPfii --------------------------
	.section	.nv.shared._Z16matrix_transposeILi64ELi8EEvPKfPfii,"aw",@nobits
	.sectionflags	@""
	.align	16
.nv.shared._Z16matrix_transposeILi64ELi8EEvPKfPfii:
	.zero		17664


//--------------------- .nv.shared._Z14matrix_softmaxPfii --------------------------
	.section	.nv.shared._Z14matrix_softmaxPfii,"aw",@nobits
	.sectionflags	@""
	.align	16
	.zero		1024


//--------------------- .nv.shared._Z12array_dividePffi --------------------------
	.section	.nv.shared._Z12array_dividePffi,"aw",@nobits
	.sectionflags	@""
	.align	16
	.zero		1024


//--------------------- .nv.constant0._Z15matrix_multiplyILi128ELi128ELi16ELi8ELi8EEvPKfS1_Pfiii --------------------------
	.section	.nv.constant0._Z15matrix_multiplyILi128ELi128ELi16ELi8ELi8EEvPKfS1_Pfiii,"a",@progbits
	.sectionflags	@""
	.align	4
.nv.constant0._Z15matrix_multiplyILi128ELi128ELi16ELi8ELi8EEvPKfS1_Pfiii:
	.zero		932


//--------------------- .nv.constant0._Z16matrix_transposeILi64ELi8EEvPKfPfii --------------------------
	.section	.nv.constant0._Z16matrix_transposeILi64ELi8EEvPKfPfii,"a",@progbits
	.sectionflags	@""
	.align	4
.nv.constant0._Z16matrix_transposeILi64ELi8EEvPKfPfii:
	.zero		920


//--------------------- .nv.constant0._Z14matrix_softmaxPfii --------------------------
	.section	.nv.constant0._Z14matrix_softmaxPfii,"a",@progbits
	.sectionflags	@""
	.align	4
.nv.constant0._Z14matrix_softmaxPfii:
	.zero		912


//--------------------- .nv.constant0._Z12array_dividePffi --------------------------
	.section	.nv.constant0._Z12array_dividePffi,"a",@progbits
	.sectionflags	@""
	.align	4
.nv.constant0._Z12array_dividePffi:
	.zero		912


//--------------------- SYMBOLS --------------------------

	.type		.nv.reservedSmem.offset0,@object
	.size		.nv.reservedSmem.offset0,0x4
	.type		.nv.reservedSmem.cap,@object
	.size		.nv.reservedSmem.cap,0x4
	.type		__assertfail,@function
